	.target	sm_90a

	.elftype	@"ET_EXEC"


//--------------------- .note.nv.tkinfo           --------------------------
	.section	.note.nv.tkinfo,"",@"SHT_NOTE"
	.sectionflags	@"SHF_NOTE_NV_TKINFO"
	.tkinfo
        /*0018*/ 	.word	0x00000002
        /*0030*/ 	.string	""
        /*0030*/ 	.string	"ptxas"
        /*0030*/ 	.string	"Cuda compilation tools, release 13.0, V13.0.88"
        /*0030*/ 	.string	"Build cuda_13.0.r13.0/compiler.36424714_0"
        /*0030*/ 	.string	"-arch sm_90a -m 64 "



//--------------------- .note.nv.cuinfo           --------------------------
	.section	.note.nv.cuinfo,"",@"SHT_NOTE"
	.sectionflags	@"SHF_NOTE_NV_CUINFO"
        /*0018*/ 	.short	0x0002
        /*001a*/ 	.short	0x005a
        /*001c*/ 	.short	0x0082
	.zero		2


//--------------------- .nv.info                  --------------------------
	.section	.nv.info,"",@"SHT_CUDA_INFO"
	.align	4


	//----- nvinfo : EIATTR_REGCOUNT
	.align		4
        /*0000*/ 	.byte	0x04, 0x2f
        /*0002*/ 	.short	(.L_15 - .L_14)
	.align		4
.L_14:
        /*0004*/ 	.word	index@(_ZN7cutlass13device_kernelINS_4gemm6kernel13GemmUniversalIN4cute5tupleIJiiiiEEENS1_10collective13CollectiveMmaINS1_34MainloopSm90TmaGmmaWarpSpecializedILi5ENS5_IJNS4_1CILi1EEENSA_ILi2EEESB_EEENS1_35KernelTmaWarpSpecializedCooperativeEEENS5_IJNSA_ILi256EEENSA_ILi64EEENSA_ILi128EEEEEEaNS5_IJlSB_lEEEaSK_NS4_8TiledMMAINS4_8MMA_AtomIJNS4_4SM904GMMA26MMA_64x64x32_S32S8S8_SS_TNEEEENS4_6LayoutINS5_IJSC_SB_SB_EEENS5_IJSB_NSA_ILi0EEEST_EEEEENS5_IJNS4_10UnderscoreESW_SW_EEEEENS4_23SM90_TMA_LOAD_MULTICASTENS4_14ComposedLayoutINS4_7SwizzleILi3ELi4ELi3EEENS4_18smem_ptr_flag_bitsILi8EEENSR_INS5_IJNSA_ILi8EEESI_EEENS5_IJSI_SB_EEEEEEEvNS4_8identityENS4_13SM90_TMA_LOADES19_vS1A_EENS_8epilogue10collective6detail29Sm90TmaWarpSpecializedAdapterINS1E_15DefaultEpilogueIaSK_SK_NS1D_6thread17LinearCombinationIaLi1EiiLNS1I_9ScaleType4KindE0ELNS_15FloatRoundStyleE2EaEENS1_15EpilogueDefaultEEEEEvvEEEEvNT_6ParamsE)
        /*0008*/ 	.word	0x000000a8


	//----- nvinfo : EIATTR_FRAME_SIZE
	.align		4
.L_15:
        /*000c*/ 	.byte	0x04, 0x11
        /*000e*/ 	.short	(.L_17 - .L_16)
	.align		4
.L_16:
        /*0010*/ 	.word	index@(_ZN7cutlass13device_kernelINS_4gemm6kernel13GemmUniversalIN4cute5tupleIJiiiiEEENS1_10collective13CollectiveMmaINS1_34MainloopSm90TmaGmmaWarpSpecializedILi5ENS5_IJNS4_1CILi1EEENSA_ILi2EEESB_EEENS1_35KernelTmaWarpSpecializedCooperativeEEENS5_IJNSA_ILi256EEENSA_ILi64EEENSA_ILi128EEEEEEaNS5_IJlSB_lEEEaSK_NS4_8TiledMMAINS4_8MMA_AtomIJNS4_4SM904GMMA26MMA_64x64x32_S32S8S8_SS_TNEEEENS4_6LayoutINS5_IJSC_SB_SB_EEENS5_IJSB_NSA_ILi0EEEST_EEEEENS5_IJNS4_10UnderscoreESW_SW_EEEEENS4_23SM90_TMA_LOAD_MULTICASTENS4_14ComposedLayoutINS4_7SwizzleILi3ELi4ELi3EEENS4_18smem_ptr_flag_bitsILi8EEENSR_INS5_IJNSA_ILi8EEESI_EEENS5_IJSI_SB_EEEEEEEvNS4_8identityENS4_13SM90_TMA_LOADES19_vS1A_EENS_8epilogue10collective6detail29Sm90TmaWarpSpecializedAdapterINS1E_15DefaultEpilogueIaSK_SK_NS1D_6thread17LinearCombinationIaLi1EiiLNS1I_9ScaleType4KindE0ELNS_15FloatRoundStyleE2EaEENS1_15EpilogueDefaultEEEEEvvEEEEvNT_6ParamsE)
        /*0014*/ 	.word	0x00000000


	//----- nvinfo : EIATTR_MIN_STACK_SIZE
	.align		4
.L_17:
        /*0018*/ 	.byte	0x04, 0x12
        /*001a*/ 	.short	(.L_19 - .L_18)
	.align		4
.L_18:
        /*001c*/ 	.word	index@(_ZN7cutlass13device_kernelINS_4gemm6kernel13GemmUniversalIN4cute5tupleIJiiiiEEENS1_10collective13CollectiveMmaINS1_34MainloopSm90TmaGmmaWarpSpecializedILi5ENS5_IJNS4_1CILi1EEENSA_ILi2EEESB_EEENS1_35KernelTmaWarpSpecializedCooperativeEEENS5_IJNSA_ILi256EEENSA_ILi64EEENSA_ILi128EEEEEEaNS5_IJlSB_lEEEaSK_NS4_8TiledMMAINS4_8MMA_AtomIJNS4_4SM904GMMA26MMA_64x64x32_S32S8S8_SS_TNEEEENS4_6LayoutINS5_IJSC_SB_SB_EEENS5_IJSB_NSA_ILi0EEEST_EEEEENS5_IJNS4_10UnderscoreESW_SW_EEEEENS4_23SM90_TMA_LOAD_MULTICASTENS4_14ComposedLayoutINS4_7SwizzleILi3ELi4ELi3EEENS4_18smem_ptr_flag_bitsILi8EEENSR_INS5_IJNSA_ILi8EEESI_EEENS5_IJSI_SB_EEEEEEEvNS4_8identityENS4_13SM90_TMA_LOADES19_vS1A_EENS_8epilogue10collective6detail29Sm90TmaWarpSpecializedAdapterINS1E_15DefaultEpilogueIaSK_SK_NS1D_6thread17LinearCombinationIaLi1EiiLNS1I_9ScaleType4KindE0ELNS_15FloatRoundStyleE2EaEENS1_15EpilogueDefaultEEEEEvvEEEEvNT_6ParamsE)
        /*0020*/ 	.word	0x00000000
.L_19:


//--------------------- .nv.compat                --------------------------
	.section	.nv.compat,"",@"SHT_CUDA_COMPAT_INFO"
	.align	4
        /*0000*/ 	.byte	0x02, 0x09, 0x01, 0x00, 0x02, 0x02, 0x04, 0x00, 0x02, 0x05, 0x05, 0x00, 0x03, 0x07, 0x01, 0x01
        /*0010*/ 	.byte	0x02, 0x03, 0x01, 0x00, 0x02, 0x06, 0x01, 0x00, 0x04, 0x0b, 0x08, 0x00, 0x00, 0x00, 0x00, 0x00
        /*0020*/ 	.byte	0x00, 0x00, 0x00, 0x00


//--------------------- .nv.info._ZN7cutlass13device_kernelINS_4gemm6kernel13GemmUniversalIN4cute5tupleIJiiiiEEENS1_10collective13CollectiveMmaINS1_34MainloopSm90TmaGmmaWarpSpecializedILi5ENS5_IJNS4_1CILi1EEENSA_ILi2EEESB_EEENS1_35KernelTmaWarpSpecializedCooperativeEEENS5_IJNSA_ILi256EEENSA_ILi64EEENSA_ILi128EEEEEEaNS5_IJlSB_lEEEaSK_NS4_8TiledMMAINS4_8MMA_AtomIJNS4_4SM904GMMA26MMA_64x64x32_S32S8S8_SS_TNEEEENS4_6LayoutINS5_IJSC_SB_SB_EEENS5_IJSB_NSA_ILi0EEEST_EEEEENS5_IJNS4_10UnderscoreESW_SW_EEEEENS4_23SM90_TMA_LOAD_MULTICASTENS4_14ComposedLayoutINS4_7SwizzleILi3ELi4ELi3EEENS4_18smem_ptr_flag_bitsILi8EEENSR_INS5_IJNSA_ILi8EEESI_EEENS5_IJSI_SB_EEEEEEEvNS4_8identityENS4_13SM90_TMA_LOADES19_vS1A_EENS_8epilogue10collective6detail29Sm90TmaWarpSpecializedAdapterINS1E_15DefaultEpilogueIaSK_SK_NS1D_6thread17LinearCombinationIaLi1EiiLNS1I_9ScaleType4KindE0ELNS_15FloatRoundStyleE2EaEENS1_15EpilogueDefaultEEEEEvvEEEEvNT_6ParamsE --------------------------
	.section	.nv.info._ZN7cutlass13device_kernelINS_4gemm6kernel13GemmUniversalIN4cute5tupleIJiiiiEEENS1_10collective13CollectiveMmaINS1_34MainloopSm90TmaGmmaWarpSpecializedILi5ENS5_IJNS4_1CILi1EEENSA_ILi2EEESB_EEENS1_35KernelTmaWarpSpecializedCooperativeEEENS5_IJNSA_ILi256EEENSA_ILi64EEENSA_ILi128EEEEEEaNS5_IJlSB_lEEEaSK_NS4_8TiledMMAINS4_8MMA_AtomIJNS4_4SM904GMMA26MMA_64x64x32_S32S8S8_SS_TNEEEENS4_6LayoutINS5_IJSC_SB_SB_EEENS5_IJSB_NSA_ILi0EEEST_EEEEENS5_IJNS4_10UnderscoreESW_SW_EEEEENS4_23SM90_TMA_LOAD_MULTICASTENS4_14ComposedLayoutINS4_7SwizzleILi3ELi4ELi3EEENS4_18smem_ptr_flag_bitsILi8EEENSR_INS5_IJNSA_ILi8EEESI_EEENS5_IJSI_SB_EEEEEEEvNS4_8identityENS4_13SM90_TMA_LOADES19_vS1A_EENS_8epilogue10collective6detail29Sm90TmaWarpSpecializedAdapterINS1E_15DefaultEpilogueIaSK_SK_NS1D_6thread17LinearCombinationIaLi1EiiLNS1I_9ScaleType4KindE0ELNS_15FloatRoundStyleE2EaEENS1_15EpilogueDefaultEEEEEvvEEEEvNT_6ParamsE,"",@"SHT_CUDA_INFO"
	.sectionflags	@""
	.align	4


	//----- nvinfo : EIATTR_CUDA_API_VERSION
	.align		4
        /*0000*/ 	.byte	0x04, 0x37
        /*0002*/ 	.short	(.L_21 - .L_20)
.L_20:
        /*0004*/ 	.word	0x00000082


	//----- nvinfo : EIATTR_KPARAM_INFO
	.align		4
.L_21:
        /*0008*/ 	.byte	0x04, 0x17
        /*000a*/ 	.short	(.L_23 - .L_22)
.L_22:
        /*000c*/ 	.word	0x00000000
        /*0010*/ 	.short	0x0000
        /*0012*/ 	.short	0x0070
        /*0014*/ 	.byte	0x00, 0xf0, 0x01, 0x10


	//----- nvinfo : EIATTR_SPARSE_MMA_MASK
	.align		4
.L_23:
        /*0018*/ 	.byte	0x03, 0x50
        /*001a*/ 	.short	0x0000


	//----- nvinfo : EIATTR_MAXREG_COUNT
	.align		4
        /*001c*/ 	.byte	0x03, 0x1b
        /*001e*/ 	.short	0x00a8


	//----- nvinfo : EIATTR_NUM_BARRIERS
	.align		4
        /*0020*/ 	.byte	0x02, 0x4c
        /*0022*/ 	.byte	0x01
	.zero		1


	//----- nvinfo : EIATTR_EXTERNS
	.align		4
        /*0024*/ 	.byte	0x04, 0x0f
        /*0026*/ 	.short	(.L_25 - .L_24)


	//   ....[0]....
	.align		4
.L_24:
        /*0028*/ 	.word	index@(__assertfail)


	//----- nvinfo : EIATTR_MERCURY_ISA_VERSION
	.align		4
.L_25:
        /*002c*/ 	.byte	0x03, 0x5f
        /*002e*/ 	.short	0x0101


	//----- nvinfo : EIATTR_INT_WARP_WIDE_INSTR_OFFSETS
	.align		4
        /*0030*/ 	.byte	0x04, 0x31
        /*0032*/ 	.short	(.L_27 - .L_26)


	//   ....[0]....
.L_26:
        /*0034*/ 	.word	0x00000440


	//   ....[1]....
        /*0038*/ 	.word	0x00000460


	//   ....[2]....
        /*003c*/ 	.word	0x00000630


	//----- nvinfo : EIATTR_COOP_GROUP_MASK_REGIDS
	.align		4
.L_27:
        /*0040*/ 	.byte	0x04, 0x29
        /*0042*/ 	.short	(.L_29 - .L_28)


	//   ....[0]....
.L_28:
        /*0044*/ 	.word	0xffffffff


	//   ....[1]....
        /*0048*/ 	.word	0xffffffff


	//   ....[2]....
        /*004c*/ 	.word	0xffffffff


	//   ....[3]....
        /*0050*/ 	.word	0xffffffff


	//   ....[4]....
        /*0054*/ 	.word	0xffffffff


	//   ....[5]....
        /*0058*/ 	.word	0xffffffff


	//----- nvinfo : EIATTR_COOP_GROUP_INSTR_OFFSETS
	.align		4
.L_29:
        /*005c*/ 	.byte	0x04, 0x28
        /*005e*/ 	.short	(.L_31 - .L_30)


	//   ....[0]....
.L_30:
        /*0060*/ 	.word	0x00000060


	//   ....[1]....
        /*0064*/ 	.word	0x00000070


	//   ....[2]....
        /*0068*/ 	.word	0x00000130


	//   ....[3]....
        /*006c*/ 	.word	0x000002f0


	//   ....[4]....
        /*0070*/ 	.word	0x000007a0


	//   ....[5]....
        /*0074*/ 	.word	0x000011e0


	//----- nvinfo : EIATTR_REG_RECONFIG
	.align		4
.L_31:
        /*0078*/ 	.byte	0x01, 0x54
	.zero		2


	//----- nvinfo : EIATTR_SYSCALL_OFFSETS
	.align		4
        /*007c*/ 	.byte	0x04, 0x46
        /*007e*/ 	.short	(.L_33 - .L_32)


	//   ....[0]....
.L_32:
        /*0080*/ 	.word	0x000013b0


	//----- nvinfo : EIATTR_MBARRIER_INSTR_OFFSETS
	.align		4
.L_33:
        /*0084*/ 	.byte	0x04, 0x39
        /*0086*/ 	.short	(.L_35 - .L_34)


	//   ....[0]....
.L_34:
        /*0088*/ 	.word	0x00000230
        /*008c*/ 	.word	0x000000ff
        /*0090*/ 	.word	0x00000000
        /*0094*/ 	.short	0x0100
        /*0096*/ 	.byte	0x08
	.zero		1


	//   ....[1]....
        /*0098*/ 	.word	0x00000240
        /*009c*/ 	.word	0x000000ff
        /*00a0*/ 	.word	0x00000028
        /*00a4*/ 	.short	0x0100
        /*00a6*/ 	.byte	0x08
	.zero		1


	//   ....[2]....
        /*00a8*/ 	.word	0x00000250
        /*00ac*/ 	.word	0x000000ff
        /*00b0*/ 	.word	0x00000008
        /*00b4*/ 	.short	0x0100
        /*00b6*/ 	.byte	0x08
	.zero		1


	//   ....[3]....
        /*00b8*/ 	.word	0x00000260
        /*00bc*/ 	.word	0x000000ff
        /*00c0*/ 	.word	0x00000030
        /*00c4*/ 	.short	0x0100
        /*00c6*/ 	.byte	0x08
	.zero		1


	//   ....[4]....
        /*00c8*/ 	.word	0x00000270
        /*00cc*/ 	.word	0x000000ff
        /*00d0*/ 	.word	0x00000010
        /*00d4*/ 	.short	0x0100
        /*00d6*/ 	.byte	0x08
	.zero		1


	//   ....[5]....
        /*00d8*/ 	.word	0x00000280
        /*00dc*/ 	.word	0x000000ff
        /*00e0*/ 	.word	0x00000038
        /*00e4*/ 	.short	0x0100
        /*00e6*/ 	.byte	0x08
	.zero		1


	//   ....[6]....
        /*00e8*/ 	.word	0x00000290
        /*00ec*/ 	.word	0x000000ff
        /*00f0*/ 	.word	0x00000018
        /*00f4*/ 	.short	0x0100
        /*00f6*/ 	.byte	0x08
	.zero		1


	//   ....[7]....
        /*00f8*/ 	.word	0x000002a0
        /*00fc*/ 	.word	0x000000ff
        /*0100*/ 	.word	0x00000040
        /*0104*/ 	.short	0x0100
        /*0106*/ 	.byte	0x08
	.zero		1


	//   ....[8]....
        /*0108*/ 	.word	0x000002b0
        /*010c*/ 	.word	0x000000ff
        /*0110*/ 	.word	0x00000020
        /*0114*/ 	.short	0x0100
        /*0116*/ 	.byte	0x08
	.zero		1


	//   ....[9]....
        /*0118*/ 	.word	0x000002c0
        /*011c*/ 	.word	0x000000ff
        /*0120*/ 	.word	0x00000048
        /*0124*/ 	.short	0x0100
        /*0126*/ 	.byte	0x08
	.zero		1


	//   ....[10]....
        /*0128*/ 	.word	0x000006b0
        /*012c*/ 	.word	0x000000ff
        /*0130*/ 	.word	0x00000060
        /*0134*/ 	.short	0x0100
        /*0136*/ 	.byte	0x06
	.zero		1


	//   ....[11]....
        /*0138*/ 	.word	0x00000740
        /*013c*/ 	.word	0x000000ff
        /*0140*/ 	.word	0x00000068
        /*0144*/ 	.short	0x0100
        /*0146*/ 	.byte	0x06
	.zero		1


	//   ....[12]....
        /*0148*/ 	.word	0x00001480
        /*014c*/ 	.word	0x00000003
        /*0150*/ 	.word	0x00000000
        /*0154*/ 	.short	0x010a
        /*0156*/ 	.byte	0x3f
	.zero		1


	//   ....[13]....
        /*0158*/ 	.word	0x000014c0
        /*015c*/ 	.word	0x00000003
        /*0160*/ 	.word	0x00000000
        /*0164*/ 	.short	0x010a
        /*0166*/ 	.byte	0x3f
	.zero		1


	//   ....[14]....
        /*0168*/ 	.word	0x00001a00
        /*016c*/ 	.word	0x00000005
        /*0170*/ 	.word	0x00000000
        /*0174*/ 	.short	0x010a
        /*0176*/ 	.byte	0x3f
	.zero		1


	//   ....[15]....
        /*0178*/ 	.word	0x00001a40
        /*017c*/ 	.word	0x00000005
        /*0180*/ 	.word	0x00000000
        /*0184*/ 	.short	0x010a
        /*0186*/ 	.byte	0x3f
	.zero		1


	//   ....[16]....
        /*0188*/ 	.word	0x00001e20
        /*018c*/ 	.word	0x00000005
        /*0190*/ 	.word	0x00000000
        /*0194*/ 	.short	0x0101
        /*0196*/ 	.byte	0x3f
	.zero		1


	//   ....[17]....
        /*0198*/ 	.word	0x00002040
        /*019c*/ 	.word	0x00000003
        /*01a0*/ 	.word	0x00000000
        /*01a4*/ 	.short	0x0101
        /*01a6*/ 	.byte	0x3f
	.zero		1


	//   ....[18]....
        /*01a8*/ 	.word	0x00006690
        /*01ac*/ 	.word	0x00000017
        /*01b0*/ 	.word	0x00000028
        /*01b4*/ 	.short	0x010a
        /*01b6*/ 	.byte	0x3f
	.zero		1


	//   ....[19]....
        /*01b8*/ 	.word	0x00006a00
        /*01bc*/ 	.word	0x00000003
        /*01c0*/ 	.word	0x00000068
        /*01c4*/ 	.short	0x0101
        /*01c6*/ 	.byte	0x3f
	.zero		1


	//   ....[20]....
        /*01c8*/ 	.word	0x00007160
        /*01cc*/ 	.word	0x00000007
        /*01d0*/ 	.word	0x00000000
        /*01d4*/ 	.short	0x010a
        /*01d6*/ 	.byte	0x3f
	.zero		1


	//   ....[21]....
        /*01d8*/ 	.word	0x000071e0
        /*01dc*/ 	.word	0x00000008
        /*01e0*/ 	.word	0x00000000
        /*01e4*/ 	.short	0x010a
        /*01e6*/ 	.byte	0x3f
	.zero		1


	//   ....[22]....
        /*01e8*/ 	.word	0x00007270
        /*01ec*/ 	.word	0x00000009
        /*01f0*/ 	.word	0x00000000
        /*01f4*/ 	.short	0x010a
        /*01f6*/ 	.byte	0x3f
	.zero		1


	//   ....[23]....
        /*01f8*/ 	.word	0x00007300
        /*01fc*/ 	.word	0x00000006
        /*0200*/ 	.word	0x00000000
        /*0204*/ 	.short	0x010a
        /*0206*/ 	.byte	0x3f
	.zero		1


	//   ....[24]....
        /*0208*/ 	.word	0x00007390
        /*020c*/ 	.word	0x00000003
        /*0210*/ 	.word	0x00000000
        /*0214*/ 	.short	0x010a
        /*0216*/ 	.byte	0x3f
	.zero		1


	//   ....[25]....
        /*0218*/ 	.word	0x000073f0
        /*021c*/ 	.word	0x00000003
        /*0220*/ 	.word	0x00000000
        /*0224*/ 	.short	0x010a
        /*0226*/ 	.byte	0x3f
	.zero		1


	//   ....[26]....
        /*0228*/ 	.word	0x00007440
        /*022c*/ 	.word	0x00000005
        /*0230*/ 	.word	0x00000000
        /*0234*/ 	.short	0x010a
        /*0236*/ 	.byte	0x3f
	.zero		1


	//   ....[27]....
        /*0238*/ 	.word	0x00007510
        /*023c*/ 	.word	0x00000017
        /*0240*/ 	.word	0x00000028
        /*0244*/ 	.short	0x010a
        /*0246*/ 	.byte	0x3f
	.zero		1


	//   ....[28]....
        /*0248*/ 	.word	0x000075e0
        /*024c*/ 	.word	0x00000007
        /*0250*/ 	.word	0x00000000
        /*0254*/ 	.short	0x010a
        /*0256*/ 	.byte	0x3f
	.zero		1


	//   ....[29]....
        /*0258*/ 	.word	0x00007630
        /*025c*/ 	.word	0x00000008
        /*0260*/ 	.word	0x00000000
        /*0264*/ 	.short	0x010a
        /*0266*/ 	.byte	0x3f
	.zero		1


	//   ....[30]....
        /*0268*/ 	.word	0x00007680
        /*026c*/ 	.word	0x00000009
        /*0270*/ 	.word	0x00000000
        /*0274*/ 	.short	0x010a
        /*0276*/ 	.byte	0x3f
	.zero		1


	//   ....[31]....
        /*0278*/ 	.word	0x000076d0
        /*027c*/ 	.word	0x00000006
        /*0280*/ 	.word	0x00000000
        /*0284*/ 	.short	0x010a
        /*0286*/ 	.byte	0x3f
	.zero		1


	//----- nvinfo : EIATTR_NUM_MBARRIERS
	.align		4
.L_35:
        /*0288*/ 	.byte	0x03, 0x38
        /*028a*/ 	.short	0x000c


	//----- nvinfo : EIATTR_EXIT_INSTR_OFFSETS
	.align		4
        /*028c*/ 	.byte	0x04, 0x1c
        /*028e*/ 	.short	(.L_37 - .L_36)


	//   ....[0]....
.L_36:
        /*0290*/ 	.word	0x00000900


	//   ....[1]....
        /*0294*/ 	.word	0x00001120


	//   ....[2]....
        /*0298*/ 	.word	0x00005da0


	//   ....[3]....
        /*029c*/ 	.word	0x00006300


	//   ....[4]....
        /*02a0*/ 	.word	0x000073e0


	//----- nvinfo : EIATTR_MAX_THREADS
	.align		4
.L_37:
        /*02a4*/ 	.byte	0x04, 0x05
        /*02a6*/ 	.short	(.L_39 - .L_38)
.L_38:
        /*02a8*/ 	.word	0x00000180
        /*02ac*/ 	.word	0x00000001
        /*02b0*/ 	.word	0x00000001


	//----- nvinfo : EIATTR_CRS_STACK_SIZE
	.align		4
.L_39:
        /*02b4*/ 	.byte	0x04, 0x1e
        /*02b6*/ 	.short	(.L_41 - .L_40)
.L_40:
        /*02b8*/ 	.word	0x00000000


	//----- nvinfo : EIATTR_CBANK_PARAM_SIZE
	.align		4
.L_41:
        /*02bc*/ 	.byte	0x03, 0x19
        /*02be*/ 	.short	0x0470


	//----- nvinfo : EIATTR_PARAM_CBANK
	.align		4
        /*02c0*/ 	.byte	0x04, 0x0a
        /*02c2*/ 	.short	(.L_43 - .L_42)
	.align		4
.L_42:
        /*02c4*/ 	.word	index@(.nv.constant0._ZN7cutlass13device_kernelINS_4gemm6kernel13GemmUniversalIN4cute5tupleIJiiiiEEENS1_10collective13CollectiveMmaINS1_34MainloopSm90TmaGmmaWarpSpecializedILi5ENS5_IJNS4_1CILi1EEENSA_ILi2EEESB_EEENS1_35KernelTmaWarpSpecializedCooperativeEEENS5_IJNSA_ILi256EEENSA_ILi64EEENSA_ILi128EEEEEEaNS5_IJlSB_lEEEaSK_NS4_8TiledMMAINS4_8MMA_AtomIJNS4_4SM904GMMA26MMA_64x64x32_S32S8S8_SS_TNEEEENS4_6LayoutINS5_IJSC_SB_SB_EEENS5_IJSB_NSA_ILi0EEEST_EEEEENS5_IJNS4_10UnderscoreESW_SW_EEEEENS4_23SM90_TMA_LOAD_MULTICASTENS4_14ComposedLayoutINS4_7SwizzleILi3ELi4ELi3EEENS4_18smem_ptr_flag_bitsILi8EEENSR_INS5_IJNSA_ILi8EEESI_EEENS5_IJSI_SB_EEEEEEEvNS4_8identityENS4_13SM90_TMA_LOADES19_vS1A_EENS_8epilogue10collective6detail29Sm90TmaWarpSpecializedAdapterINS1E_15DefaultEpilogueIaSK_SK_NS1D_6thread17LinearCombinationIaLi1EiiLNS1I_9ScaleType4KindE0ELNS_15FloatRoundStyleE2EaEENS1_15EpilogueDefaultEEEEEvvEEEEvNT_6ParamsE)
        /*02c8*/ 	.short	0x0210
        /*02ca*/ 	.short	0x0470


	//----- nvinfo : EIATTR_SW_WAR
	.align		4
.L_43:
        /*02cc*/ 	.byte	0x04, 0x36
        /*02ce*/ 	.short	(.L_45 - .L_44)
.L_44:
        /*02d0*/ 	.word	0x00000008
.L_45:


//--------------------- .nv.callgraph             --------------------------
	.section	.nv.callgraph,"",@"SHT_CUDA_CALLGRAPH"
	.align	4
	.sectionentsize	8
	.align		4
        /*0000*/ 	.word	0x00000000
	.align		4
        /*0004*/ 	.word	0xffffffff
	.align		4
        /*0008*/ 	.word	index@(_ZN7cutlass13device_kernelINS_4gemm6kernel13GemmUniversalIN4cute5tupleIJiiiiEEENS1_10collective13CollectiveMmaINS1_34MainloopSm90TmaGmmaWarpSpecializedILi5ENS5_IJNS4_1CILi1EEENSA_ILi2EEESB_EEENS1_35KernelTmaWarpSpecializedCooperativeEEENS5_IJNSA_ILi256EEENSA_ILi64EEENSA_ILi128EEEEEEaNS5_IJlSB_lEEEaSK_NS4_8TiledMMAINS4_8MMA_AtomIJNS4_4SM904GMMA26MMA_64x64x32_S32S8S8_SS_TNEEEENS4_6LayoutINS5_IJSC_SB_SB_EEENS5_IJSB_NSA_ILi0EEEST_EEEEENS5_IJNS4_10UnderscoreESW_SW_EEEEENS4_23SM90_TMA_LOAD_MULTICASTENS4_14ComposedLayoutINS4_7SwizzleILi3ELi4ELi3EEENS4_18smem_ptr_flag_bitsILi8EEENSR_INS5_IJNSA_ILi8EEESI_EEENS5_IJSI_SB_EEEEEEEvNS4_8identityENS4_13SM90_TMA_LOADES19_vS1A_EENS_8epilogue10collective6detail29Sm90TmaWarpSpecializedAdapterINS1E_15DefaultEpilogueIaSK_SK_NS1D_6thread17LinearCombinationIaLi1EiiLNS1I_9ScaleType4KindE0ELNS_15FloatRoundStyleE2EaEENS1_15EpilogueDefaultEEEEEvvEEEEvNT_6ParamsE)
	.align		4
        /*000c*/ 	.word	index@(__assertfail)
	.align		4
        /*0010*/ 	.word	0x00000000
	.align		4
        /*0014*/ 	.word	0xfffffffe
	.align		4
        /*0018*/ 	.word	0x00000000
	.align		4
        /*001c*/ 	.word	0xfffffffd
	.align		4
        /*0020*/ 	.word	0x00000000
	.align		4
        /*0024*/ 	.word	0xfffffffc


//--------------------- .nv.constant4             --------------------------
	.section	.nv.constant4,"a",@progbits
	.align	8
	.align		8
.nv.constant4:
        /*0000*/ 	.dword	__assertfail
	.align		8
        /*0008*/ 	.dword	__unnamed_1
	.align		8
        /*0010*/ 	.dword	_ZN40_INTERNAL_10833615_4_k_cu_966f0ab0_227884cuda3std3__45__cpo5beginE
	.align		8
        /*0018*/ 	.dword	_ZN40_INTERNAL_10833615_4_k_cu_966f0ab0_227884cuda3std3__45__cpo3endE
	.align		8
        /*0020*/ 	.dword	_ZN40_INTERNAL_10833615_4_k_cu_966f0ab0_227884cuda3std3__45__cpo6cbeginE
	.align		8
        /*0028*/ 	.dword	_ZN40_INTERNAL_10833615_4_k_cu_966f0ab0_227884cuda3std3__45__cpo4cendE
	.align		8
        /*0030*/ 	.dword	_ZN40_INTERNAL_10833615_4_k_cu_966f0ab0_227884cuda3std3__442_GLOBAL__N__10833615_4_k_cu_966f0ab0_227886ignoreE
	.align		8
        /*0038*/ 	.dword	_ZN40_INTERNAL_10833615_4_k_cu_966f0ab0_227884cuda3std3__419piecewise_constructE
	.align		8
        /*0040*/ 	.dword	_ZN40_INTERNAL_10833615_4_k_cu_966f0ab0_227884cuda3std3__48in_placeE
	.align		8
        /*0048*/ 	.dword	_ZN40_INTERNAL_10833615_4_k_cu_966f0ab0_227884cuda3std6ranges3__45__cpo4swapE
	.align		8
        /*0050*/ 	.dword	_ZN40_INTERNAL_10833615_4_k_cu_966f0ab0_227884cuda3std6ranges3__45__cpo9iter_moveE
	.align		8
        /*0058*/ 	.dword	_ZN40_INTERNAL_10833615_4_k_cu_966f0ab0_227884cute7productE
	.align		8
        /*0060*/ 	.dword	_ZN40_INTERNAL_10833615_4_k_cu_966f0ab0_227884cute1_E
	.align		8
        /*0068*/ 	.dword	$str$22
	.align		8
        /*0070*/ 	.dword	$str$23


//--------------------- .text._ZN7cutlass13device_kernelINS_4gemm6kernel13GemmUniversalIN4cute5tupleIJiiiiEEENS1_10collective13CollectiveMmaINS1_34MainloopSm90TmaGmmaWarpSpecializedILi5ENS5_IJNS4_1CILi1EEENSA_ILi2EEESB_EEENS1_35KernelTmaWarpSpecializedCooperativeEEENS5_IJNSA_ILi256EEENSA_ILi64EEENSA_ILi128EEEEEEaNS5_IJlSB_lEEEaSK_NS4_8TiledMMAINS4_8MMA_AtomIJNS4_4SM904GMMA26MMA_64x64x32_S32S8S8_SS_TNEEEENS4_6LayoutINS5_IJSC_SB_SB_EEENS5_IJSB_NSA_ILi0EEEST_EEEEENS5_IJNS4_10UnderscoreESW_SW_EEEEENS4_23SM90_TMA_LOAD_MULTICASTENS4_14ComposedLayoutINS4_7SwizzleILi3ELi4ELi3EEENS4_18smem_ptr_flag_bitsILi8EEENSR_INS5_IJNSA_ILi8EEESI_EEENS5_IJSI_SB_EEEEEEEvNS4_8identityENS4_13SM90_TMA_LOADES19_vS1A_EENS_8epilogue10collective6detail29Sm90TmaWarpSpecializedAdapterINS1E_15DefaultEpilogueIaSK_SK_NS1D_6thread17LinearCombinationIaLi1EiiLNS1I_9ScaleType4KindE0ELNS_15FloatRoundStyleE2EaEENS1_15EpilogueDefaultEEEEEvvEEEEvNT_6ParamsE --------------------------
	.section	.text._ZN7cutlass13device_kernelINS_4gemm6kernel13GemmUniversalIN4cute5tupleIJiiiiEEENS1_10collective13CollectiveMmaINS1_34MainloopSm90TmaGmmaWarpSpecializedILi5ENS5_IJNS4_1CILi1EEENSA_ILi2EEESB_EEENS1_35KernelTmaWarpSpecializedCooperativeEEENS5_IJNSA_ILi256EEENSA_ILi64EEENSA_ILi128EEEEEEaNS5_IJlSB_lEEEaSK_NS4_8TiledMMAINS4_8MMA_AtomIJNS4_4SM904GMMA26MMA_64x64x32_S32S8S8_SS_TNEEEENS4_6LayoutINS5_IJSC_SB_SB_EEENS5_IJSB_NSA_ILi0EEEST_EEEEENS5_IJNS4_10UnderscoreESW_SW_EEEEENS4_23SM90_TMA_LOAD_MULTICASTENS4_14ComposedLayoutINS4_7SwizzleILi3ELi4ELi3EEENS4_18smem_ptr_flag_bitsILi8EEENSR_INS5_IJNSA_ILi8EEESI_EEENS5_IJSI_SB_EEEEEEEvNS4_8identityENS4_13SM90_TMA_LOADES19_vS1A_EENS_8epilogue10collective6detail29Sm90TmaWarpSpecializedAdapterINS1E_15DefaultEpilogueIaSK_SK_NS1D_6thread17LinearCombinationIaLi1EiiLNS1I_9ScaleType4KindE0ELNS_15FloatRoundStyleE2EaEENS1_15EpilogueDefaultEEEEEvvEEEEvNT_6ParamsE,"ax",@progbits
	.align	128
.text._ZN7cutlass13device_kernelINS_4gemm6kernel13GemmUniversalIN4cute5tupleIJiiiiEEENS1_10collective13CollectiveMmaINS1_34MainloopSm90TmaGmmaWarpSpecializedILi5ENS5_IJNS4_1CILi1EEENSA_ILi2EEESB_EEENS1_35KernelTmaWarpSpecializedCooperativeEEENS5_IJNSA_ILi256EEENSA_ILi64EEENSA_ILi128EEEEEEaNS5_IJlSB_lEEEaSK_NS4_8TiledMMAINS4_8MMA_AtomIJNS4_4SM904GMMA26MMA_64x64x32_S32S8S8_SS_TNEEEENS4_6LayoutINS5_IJSC_SB_SB_EEENS5_IJSB_NSA_ILi0EEEST_EEEEENS5_IJNS4_10UnderscoreESW_SW_EEEEENS4_23SM90_TMA_LOAD_MULTICASTENS4_14ComposedLayoutINS4_7SwizzleILi3ELi4ELi3EEENS4_18smem_ptr_flag_bitsILi8EEENSR_INS5_IJNSA_ILi8EEESI_EEENS5_IJSI_SB_EEEEEEEvNS4_8identityENS4_13SM90_TMA_LOADES19_vS1A_EENS_8epilogue10collective6detail29Sm90TmaWarpSpecializedAdapterINS1E_15DefaultEpilogueIaSK_SK_NS1D_6thread17LinearCombinationIaLi1EiiLNS1I_9ScaleType4KindE0ELNS_15FloatRoundStyleE2EaEENS1_15EpilogueDefaultEEEEEvvEEEEvNT_6ParamsE:
        .type           _ZN7cutlass13device_kernelINS_4gemm6kernel13GemmUniversalIN4cute5tupleIJiiiiEEENS1_10collective13CollectiveMmaINS1_34MainloopSm90TmaGmmaWarpSpecializedILi5ENS5_IJNS4_1CILi1EEENSA_ILi2EEESB_EEENS1_35KernelTmaWarpSpecializedCooperativeEEENS5_IJNSA_ILi256EEENSA_ILi64EEENSA_ILi128EEEEEEaNS5_IJlSB_lEEEaSK_NS4_8TiledMMAINS4_8MMA_AtomIJNS4_4SM904GMMA26MMA_64x64x32_S32S8S8_SS_TNEEEENS4_6LayoutINS5_IJSC_SB_SB_EEENS5_IJSB_NSA_ILi0EEEST_EEEEENS5_IJNS4_10UnderscoreESW_SW_EEEEENS4_23SM90_TMA_LOAD_MULTICASTENS4_14ComposedLayoutINS4_7SwizzleILi3ELi4ELi3EEENS4_18smem_ptr_flag_bitsILi8EEENSR_INS5_IJNSA_ILi8EEESI_EEENS5_IJSI_SB_EEEEEEEvNS4_8identityENS4_13SM90_TMA_LOADES19_vS1A_EENS_8epilogue10collective6detail29Sm90TmaWarpSpecializedAdapterINS1E_15DefaultEpilogueIaSK_SK_NS1D_6thread17LinearCombinationIaLi1EiiLNS1I_9ScaleType4KindE0ELNS_15FloatRoundStyleE2EaEENS1_15EpilogueDefaultEEEEEvvEEEEvNT_6ParamsE,@function
        .size           _ZN7cutlass13device_kernelINS_4gemm6kernel13GemmUniversalIN4cute5tupleIJiiiiEEENS1_10collective13CollectiveMmaINS1_34MainloopSm90TmaGmmaWarpSpecializedILi5ENS5_IJNS4_1CILi1EEENSA_ILi2EEESB_EEENS1_35KernelTmaWarpSpecializedCooperativeEEENS5_IJNSA_ILi256EEENSA_ILi64EEENSA_ILi128EEEEEEaNS5_IJlSB_lEEEaSK_NS4_8TiledMMAINS4_8MMA_AtomIJNS4_4SM904GMMA26MMA_64x64x32_S32S8S8_SS_TNEEEENS4_6LayoutINS5_IJSC_SB_SB_EEENS5_IJSB_NSA_ILi0EEEST_EEEEENS5_IJNS4_10UnderscoreESW_SW_EEEEENS4_23SM90_TMA_LOAD_MULTICASTENS4_14ComposedLayoutINS4_7SwizzleILi3ELi4ELi3EEENS4_18smem_ptr_flag_bitsILi8EEENSR_INS5_IJNSA_ILi8EEESI_EEENS5_IJSI_SB_EEEEEEEvNS4_8identityENS4_13SM90_TMA_LOADES19_vS1A_EENS_8epilogue10collective6detail29Sm90TmaWarpSpecializedAdapterINS1E_15DefaultEpilogueIaSK_SK_NS1D_6thread17LinearCombinationIaLi1EiiLNS1I_9ScaleType4KindE0ELNS_15FloatRoundStyleE2EaEENS1_15EpilogueDefaultEEEEEvvEEEEvNT_6ParamsE,(.L_x_205 - _ZN7cutlass13device_kernelINS_4gemm6kernel13GemmUniversalIN4cute5tupleIJiiiiEEENS1_10collective13CollectiveMmaINS1_34MainloopSm90TmaGmmaWarpSpecializedILi5ENS5_IJNS4_1CILi1EEENSA_ILi2EEESB_EEENS1_35KernelTmaWarpSpecializedCooperativeEEENS5_IJNSA_ILi256EEENSA_ILi64EEENSA_ILi128EEEEEEaNS5_IJlSB_lEEEaSK_NS4_8TiledMMAINS4_8MMA_AtomIJNS4_4SM904GMMA26MMA_64x64x32_S32S8S8_SS_TNEEEENS4_6LayoutINS5_IJSC_SB_SB_EEENS5_IJSB_NSA_ILi0EEEST_EEEEENS5_IJNS4_10UnderscoreESW_SW_EEEEENS4_23SM90_TMA_LOAD_MULTICASTENS4_14ComposedLayoutINS4_7SwizzleILi3ELi4ELi3EEENS4_18smem_ptr_flag_bitsILi8EEENSR_INS5_IJNSA_ILi8EEESI_EEENS5_IJSI_SB_EEEEEEEvNS4_8identityENS4_13SM90_TMA_LOADES19_vS1A_EENS_8epilogue10collective6detail29Sm90TmaWarpSpecializedAdapterINS1E_15DefaultEpilogueIaSK_SK_NS1D_6thread17LinearCombinationIaLi1EiiLNS1I_9ScaleType4KindE0ELNS_15FloatRoundStyleE2EaEENS1_15EpilogueDefaultEEEEEvvEEEEvNT_6ParamsE)
        .other          _ZN7cutlass13device_kernelINS_4gemm6kernel13GemmUniversalIN4cute5tupleIJiiiiEEENS1_10collective13CollectiveMmaINS1_34MainloopSm90TmaGmmaWarpSpecializedILi5ENS5_IJNS4_1CILi1EEENSA_ILi2EEESB_EEENS1_35KernelTmaWarpSpecializedCooperativeEEENS5_IJNSA_ILi256EEENSA_ILi64EEENSA_ILi128EEEEEEaNS5_IJlSB_lEEEaSK_NS4_8TiledMMAINS4_8MMA_AtomIJNS4_4SM904GMMA26MMA_64x64x32_S32S8S8_SS_TNEEEENS4_6LayoutINS5_IJSC_SB_SB_EEENS5_IJSB_NSA_ILi0EEEST_EEEEENS5_IJNS4_10UnderscoreESW_SW_EEEEENS4_23SM90_TMA_LOAD_MULTICASTENS4_14ComposedLayoutINS4_7SwizzleILi3ELi4ELi3EEENS4_18smem_ptr_flag_bitsILi8EEENSR_INS5_IJNSA_ILi8EEESI_EEENS5_IJSI_SB_EEEEEEEvNS4_8identityENS4_13SM90_TMA_LOADES19_vS1A_EENS_8epilogue10collective6detail29Sm90TmaWarpSpecializedAdapterINS1E_15DefaultEpilogueIaSK_SK_NS1D_6thread17LinearCombinationIaLi1EiiLNS1I_9ScaleType4KindE0ELNS_15FloatRoundStyleE2EaEENS1_15EpilogueDefaultEEEEEvvEEEEvNT_6ParamsE,@"STO_CUDA_ENTRY STV_DEFAULT"
_ZN7cutlass13device_kernelINS_4gemm6kernel13GemmUniversalIN4cute5tupleIJiiiiEEENS1_10collective13CollectiveMmaINS1_34MainloopSm90TmaGmmaWarpSpecializedILi5ENS5_IJNS4_1CILi1EEENSA_ILi2EEESB_EEENS1_35KernelTmaWarpSpecializedCooperativeEEENS5_IJNSA_ILi256EEENSA_ILi64EEENSA_ILi128EEEEEEaNS5_IJlSB_lEEEaSK_NS4_8TiledMMAINS4_8MMA_AtomIJNS4_4SM904GMMA26MMA_64x64x32_S32S8S8_SS_TNEEEENS4_6LayoutINS5_IJSC_SB_SB_EEENS5_IJSB_NSA_ILi0EEEST_EEEEENS5_IJNS4_10UnderscoreESW_SW_EEEEENS4_23SM90_TMA_LOAD_MULTICASTENS4_14ComposedLayoutINS4_7SwizzleILi3ELi4ELi3EEENS4_18smem_ptr_flag_bitsILi8EEENSR_INS5_IJNSA_ILi8EEESI_EEENS5_IJSI_SB_EEEEEEEvNS4_8identityENS4_13SM90_TMA_LOADES19_vS1A_EENS_8epilogue10collective6detail29Sm90TmaWarpSpecializedAdapterINS1E_15DefaultEpilogueIaSK_SK_NS1D_6thread17LinearCombinationIaLi1EiiLNS1I_9ScaleType4KindE0ELNS_15FloatRoundStyleE2EaEENS1_15EpilogueDefaultEEEEEvvEEEEvNT_6ParamsE:
[----:B------:R-:W0:Y:S01]  /*0000*/  LDC R1, c[0x0][0x28] ;  /* 0x00000a00ff017b82 */ /* 0x000e220000000800 */
[----:B------:R-:W1:Y:S01]  /*0010*/  S2R R18, SR_TID.X ;  /* 0x0000000000127919 */ /* 0x000e620000002100 */
[----:B------:R-:W-:Y:S01]  /*0020*/  ELECT P0, URZ, PT ;  /* 0x00000000003f782f */ /* 0x000fe20003800000 */
[----:B------:R-:W-:Y:S01]  /*0030*/  BSSY B0, `(.L_x_0) ;  /* 0x000000f000007945 */ /* 0x000fe20003800000 */
[--C-:B-1----:R-:W-:Y:S02]  /*0040*/  SHF.R.U32.HI R0, RZ, 0x5, R18.reuse ;  /* 0x00000005ff007819 */ /* 0x102fe40000011612 */
[----:B------:R-:W-:-:S03]  /*0050*/  SHF.R.U32.HI R3, RZ, 0x7, R18 ;  /* 0x00000007ff037819 */ /* 0x000fc60000011612 */
[----:B------:R-:W1:Y:S04]  /*0060*/  SHFL.IDX PT, R2, R0, RZ, 0x1f ;  /* 0x00001fff00027589 */ /* 0x000e6800000e0000 */
[----:B------:R2:W3:Y:S01]  /*0070*/  SHFL.IDX PT, R5, R3, RZ, 0x1f ;  /* 0x00001fff03057589 */ /* 0x0004e200000e0000 */
[----:B-1----:R-:W-:-:S13]  /*0080*/  ISETP.NE.OR P0, PT, R2, RZ, !P0 ;  /* 0x000000ff0200720c */ /* 0x002fda0004705670 */
[----:B0-23--:R-:W-:Y:S05]  /*0090*/  @P0 BRA `(.L_x_1) ;  /* 0x0000000000200947 */ /* 0x00dfea0003800000 */
[----:B------:R-:W-:Y:S02]  /*00a0*/  ULDC.64 UR4, c[0x0][0x198] ;  /* 0x0000660000047ab9 */ /* 0x000fe40000000a00 */
[----:B------:R-:W-:Y:S02]  /*00b0*/  UIADD3 UR6, UP0, UR4, 0xf0, URZ ;  /* 0x000000f004067890 */ /* 0x000fe4000ff1e03f */
[----:B------:R-:W-:Y:S02]  /*00c0*/  UIADD3 UR4, UP1, UR4, 0x1f0, URZ ;  /* 0x000001f004047890 */ /* 0x000fe4000ff3e03f */
[----:B------:R-:W-:Y:S02]  /*00d0*/  UIADD3.X UR7, URZ, UR5, URZ, UP0, !UPT ;  /* 0x000000053f077290 */ /* 0x000fe400087fe43f */
[----:B------:R-:W-:-:S07]  /*00e0*/  UIADD3.X UR5, URZ, UR5, URZ, UP1, !UPT ;  /* 0x000000053f057290 */ /* 0x000fce0008ffe43f */
[----:B------:R0:W-:Y:S02]  /*00f0*/  UTMACCTL.PF [UR6] ;  /* 0x00000000060079b9 */ /* 0x0001e40008040000 */
[----:B------:R0:W-:Y:S02]  /*0100*/  UTMACCTL.PF [UR4] ;  /* 0x00000000040079b9 */ /* 0x0001e40008040000 */
[----:B0-----:R-:W-:Y:S01]  /*0110*/  NOP ;  /* 0x0000000000007918 */ /* 0x001fe20000000000 */
.L_x_1:
[----:B------:R-:W-:Y:S05]  /*0120*/  BSYNC B0 ;  /* 0x0000000000007941 */ /* 0x000fea0003800000 */
.L_x_0:
[----:B------:R-:W0:Y:S02]  /*0130*/  SHFL.IDX PT, R3, R0, RZ, 0x1f ;  /* 0x00001fff00037589 */ /* 0x000e2400000e0000 */
[----:B0-----:R-:W-:-:S13]  /*0140*/  ISETP.NE.AND P0, PT, R3, RZ, PT ;  /* 0x000000ff0300720c */ /* 0x001fda0003f05270 */
[----:B------:R-:W-:Y:S05]  /*0150*/  @P0 BRA `(.L_x_2) ;  /* 0x0000000000600947 */ /* 0x000fea0003800000 */
[----:B------:R-:W0:Y:S01]  /*0160*/  S2UR UR8, SR_CgaCtaId ;  /* 0x00000000000879c3 */ /* 0x000e220000008800 */
[----:B------:R-:W-:Y:S01]  /*0170*/  UMOV UR4, 0x400 ;  /* 0x0000040000047882 */ /* 0x000fe20000000000 */
[----:B------:R-:W-:Y:S01]  /*0180*/  UMOV UR5, 0x1 ;  /* 0x0000000100057882 */ /* 0x000fe20000000000 */
[----:B------:R-:W-:Y:S01]  /*0190*/  UMOV UR6, 0x4 ;  /* 0x0000000400067882 */ /* 0x000fe20000000000 */
[----:B------:R-:W-:Y:S01]  /*01a0*/  ELECT P0, URZ, PT ;  /* 0x00000000003f782f */ /* 0x000fe20003800000 */
[----:B------:R-:W-:-:S04]  /*01b0*/  UIADD3 UR6, -UR6, 0x100000, URZ ;  /* 0x0010000006067890 */ /* 0x000fc8000fffe13f */
[----:B------:R-:W-:Y:S02]  /*01c0*/  USHF.L.U32 UR7, UR6, 0xb, URZ ;  /* 0x0000000b06077899 */ /* 0x000fe4000800063f */
[----:B------:R-:W-:Y:S02]  /*01d0*/  USHF.L.U32 UR6, UR6, 0x1, URZ ;  /* 0x0000000106067899 */ /* 0x000fe4000800063f */
[----:B0-----:R-:W-:Y:S02]  /*01e0*/  ULEA UR8, UR8, UR4, 0x18 ;  /* 0x0000000408087291 */ /* 0x001fe4000f8ec03f */
[----:B------:R-:W-:-:S04]  /*01f0*/  UIADD3 UR4, -UR5, 0x100000, URZ ;  /* 0x0010000005047890 */ /* 0x000fc8000fffe13f */
[----:B------:R-:W-:Y:S02]  /*0200*/  USHF.L.U32 UR5, UR4, 0xb, URZ ;  /* 0x0000000b04057899 */ /* 0x000fe4000800063f */
[----:B------:R-:W-:Y:S01]  /*0210*/  USHF.L.U32 UR4, UR4, 0x1, URZ ;  /* 0x0000000104047899 */ /* 0x000fe2000800063f */
[----:B------:R-:W0:Y:S11]  /*0220*/  FENCE.VIEW.ASYNC.S ;  /* 0x00000000000073c6 */ /* 0x000e360000000000 */
[----:B0-----:R0:W1:Y:S01]  /*0230*/  SYNCS.EXCH.64 URZ, [UR8], UR4 ;  /* 0x00000004083f75b2 */ /* 0x0010620008000100 */
[----:B------:R0:W2:Y:S01]  /*0240*/  SYNCS.EXCH.64 URZ, [UR8+0x28], UR6 ;  /* 0x00002806083f75b2 */ /* 0x0000a20008000100 */
[----:B------:R0:W3:Y:S01]  /*0250*/  SYNCS.EXCH.64 URZ, [UR8+0x8], UR4 ;  /* 0x00000804083f75b2 */ /* 0x0000e20008000100 */
[----:B------:R0:W4:Y:S01]  /*0260*/  SYNCS.EXCH.64 URZ, [UR8+0x30], UR6 ;  /* 0x00003006083f75b2 */ /* 0x0001220008000100 */
[----:B------:R0:W0:Y:S01]  /*0270*/  SYNCS.EXCH.64 URZ, [UR8+0x10], UR4 ;  /* 0x00001004083f75b2 */ /* 0x0000220008000100 */
[----:B------:R0:W0:Y:S01]  /*0280*/  SYNCS.EXCH.64 URZ, [UR8+0x38], UR6 ;  /* 0x00003806083f75b2 */ /* 0x0000220008000100 */
[----:B------:R0:W0:Y:S01]  /*0290*/  SYNCS.EXCH.64 URZ, [UR8+0x18], UR4 ;  /* 0x00001804083f75b2 */ /* 0x0000220008000100 */
[----:B------:R0:W0:Y:S01]  /*02a0*/  SYNCS.EXCH.64 URZ, [UR8+0x40], UR6 ;  /* 0x00004006083f75b2 */ /* 0x0000220008000100 */
[----:B------:R0:W0:Y:S01]  /*02b0*/  SYNCS.EXCH.64 URZ, [UR8+0x20], UR4 ;  /* 0x00002004083f75b2 */ /* 0x0000220008000100 */
[----:B------:R0:W0:Y:S01]  /*02c0*/  SYNCS.EXCH.64 URZ, [UR8+0x48], UR6 ;  /* 0x00004806083f75b2 */ /* 0x0000220008000100 */
[----:B------:R-:W-:Y:S01]  /*02d0*/  NOP ;  /* 0x0000000000007918 */ /* 0x000fe20000000000 */
.L_x_2:
[----:B------:R-:W-:Y:S01]  /*02e0*/  SHF.R.S32.HI R7, RZ, 0x1f, R18 ;  /* 0x0000001fff077819 */ /* 0x000fe20000011412 */
[----:B------:R-:W5:Y:S01]  /*02f0*/  SHFL.IDX PT, R0, R0, RZ, 0x1f ;  /* 0x00001fff00007589 */ /* 0x000f6200000e0000 */
[----:B0-----:R-:W0:Y:S01]  /*0300*/  S2UR UR8, SR_CTAID.X ;  /* 0x00000000000879c3 */ /* 0x001e220000002500 */
[----:B------:R-:W-:Y:S02]  /*0310*/  ELECT P0, URZ, PT ;  /* 0x00000000003f782f */ /* 0x000fe40003800000 */
[----:B------:R-:W-:Y:S01]  /*0320*/  LEA.HI R7, R7, R18, RZ, 0x7 ;  /* 0x0000001207077211 */ /* 0x000fe200078f38ff */
[----:B------:R-:W1:Y:S01]  /*0330*/  S2R R4, SR_CTAID.Y ;  /* 0x0000000000047919 */ /* 0x000e620000002600 */
[----:B------:R-:W-:Y:S01]  /*0340*/  ULDC UR4, c[0x0][0x154] ;  /* 0x0000550000047ab9 */ /* 0x000fe20000000800 */
[----:B------:R-:W-:Y:S01]  /*0350*/  NOP ;  /* 0x0000000000007918 */ /* 0x000fe20000000000 */
[----:B------:R-:W-:Y:S01]  /*0360*/  LOP3.LUT R7, R7, 0xffffff80, RZ, 0xc0, !PT ;  /* 0xffffff8007077812 */ /* 0x000fe200078ec0ff */
[----:B------:R-:W-:Y:S01]  /*0370*/  NOP ;  /* 0x0000000000007918 */ /* 0x000fe20000000000 */
[----:B------:R-:W2:Y:S03]  /*0380*/  LDC R12, c[0x0][0x140] ;  /* 0x00005000ff0c7b82 */ /* 0x000ea60000000800 */
[----:B------:R-:W-:-:S05]  /*0390*/  IMAD.IADD R7, R18, 0x1, -R7 ;  /* 0x0000000112077824 */ /* 0x000fca00078e0a07 */
[----:B------:R-:W-:Y:S02]  /*03a0*/  SHF.R.S32.HI R6, RZ, 0x1f, R7 ;  /* 0x0000001fff067819 */ /* 0x000fe40000011407 */
[----:B------:R-:W-:Y:S02]  /*03b0*/  LOP3.LUT P2, RZ, R7, 0x7, RZ, 0xc0, !PT ;  /* 0x0000000707ff7812 */ /* 0x000fe4000784c0ff */
[----:B------:R-:W-:Y:S02]  /*03c0*/  LEA.HI R6, R6, R7, RZ, 0x3 ;  /* 0x0000000706067211 */ /* 0x000fe400078f18ff */
[----:B-----5:R-:W-:Y:S02]  /*03d0*/  ISETP.NE.OR P0, PT, R0, RZ, !P0 ;  /* 0x000000ff0000720c */ /* 0x020fe40004705670 */
[--C-:B------:R-:W-:Y:S02]  /*03e0*/  SHF.R.S32.HI R0, RZ, 0x3, R6.reuse ;  /* 0x00000003ff007819 */ /* 0x100fe40000011406 */
[----:B------:R-:W-:-:S02]  /*03f0*/  SHF.R.S32.HI R9, RZ, 0x1f, R6 ;  /* 0x0000001fff097819 */ /* 0x000fc40000011406 */
[----:B------:R-:W-:Y:S02]  /*0400*/  SHF.R.S32.HI R6, RZ, 0x1f, R3 ;  /* 0x0000001fff067819 */ /* 0x000fe40000011403 */
[----:B------:R-:W-:Y:S02]  /*0410*/  LEA.HI R9, R9, R0, RZ, 0x2 ;  /* 0x0000000009097211 */ /* 0x000fe400078f10ff */
[----:B------:R-:W-:Y:S02]  /*0420*/  LEA.HI R6, R6, R3, RZ, 0x2 ;  /* 0x0000000306067211 */ /* 0x000fe400078f10ff */
[----:B-1----:R-:W-:Y:S01]  /*0430*/  I2FP.F32.U32 R8, R4 ;  /* 0x0000000400087245 */ /* 0x002fe20000201000 */
[----:B------:R-:W-:Y:S01]  /*0440*/  VOTEU.ALL UP0, P0 ;  /* 0x00000000003f7886 */ /* 0x000fe20000000000 */
[----:B------:R-:W-:Y:S01]  /*0450*/  LOP3.LUT R6, R6, 0x3ffffffc, RZ, 0xc0, !PT ;  /* 0x3ffffffc06067812 */ /* 0x000fe200078ec0ff */
[----:B------:R-:W-:Y:S01]  /*0460*/  VOTEU.ALL UP1, P0 ;  /* 0x00000000003f7886 */ /* 0x000fe20000020000 */
[----:B------:R-:W-:Y:S01]  /*0470*/  LOP3.LUT R9, R9, 0xfffffffc, RZ, 0xc0, !PT ;  /* 0xfffffffc09097812 */ /* 0x000fe200078ec0ff */
[----:B------:R-:W-:Y:S01]  /*0480*/  FMUL R10, R8, UR4 ;  /* 0x00000004080a7c20 */ /* 0x000fe20008400000 */
[----:B------:R-:W1:Y:S01]  /*0490*/  @!UP0 S2UR UR7, SR_CgaCtaId ;  /* 0x00000000000789c3 */ /* 0x000e620000008800 */
[----:B------:R-:W-:Y:S01]  /*04a0*/  IMAD.IADD R11, R3, 0x1, -R6 ;  /* 0x00000001030b7824 */ /* 0x000fe200078e0a06 */
[----:B0-----:R-:W-:Y:S01]  /*04b0*/  I2FP.F32.U32 R6, UR8 ;  /* 0x0000000800067c45 */ /* 0x001fe20008201000 */
[----:B------:R-:W-:Y:S01]  /*04c0*/  IMAD.IADD R0, R0, 0x1, -R9 ;  /* 0x0000000100007824 */ /* 0x000fe200078e0a09 */
[----:B------:R-:W-:Y:S01]  /*04d0*/  ULDC UR4, c[0x0][0x150] ;  /* 0x0000540000047ab9 */ /* 0x000fe20000000800 */
[----:B------:R-:W0:Y:S01]  /*04e0*/  F2I.U32.TRUNC.NTZ R10, R10 ;  /* 0x0000000a000a7305 */ /* 0x000e22000020f000 */
[----:B------:R-:W-:Y:S01]  /*04f0*/  SHF.R.S32.HI R3, RZ, 0x1f, R2 ;  /* 0x0000001fff037819 */ /* 0x000fe20000011402 */
[----:B------:R-:W-:Y:S01]  /*0500*/  FMUL R6, R6, UR4 ;  /* 0x0000000406067c20 */ /* 0x000fe20008400000 */
[----:B------:R-:W5:Y:S01]  /*0510*/  LDC R9, c[0x0][0x148] ;  /* 0x00005200ff097b82 */ /* 0x000f620000000800 */
[----:B------:R-:W-:Y:S01]  /*0520*/  IMAD R11, R11, 0x4, R0 ;  /* 0x000000040b0b7824 */ /* 0x000fe200078e0200 */
[----:B------:R-:W-:Y:S01]  /*0530*/  LEA.HI R3, R3, R2, RZ, 0x2 ;  /* 0x0000000203037211 */ /* 0x000fe200078f10ff */
[----:B------:R-:W-:Y:S01]  /*0540*/  UMOV UR4, 0x20 ;  /* 0x0000002000047882 */ /* 0x000fe20000000000 */
[----:B------:R-:W-:Y:S01]  /*0550*/  @!UP0 UMOV UR6, 0x400 ;  /* 0x0000040000068882 */ /* 0x000fe20000000000 */
[----:B------:R-:W3:Y:S01]  /*0560*/  F2I.U32.TRUNC.NTZ R6, R6 ;  /* 0x0000000600067305 */ /* 0x000ee2000020f000 */
[----:B------:R-:W-:Y:S01]  /*0570*/  LOP3.LUT R3, R3, 0xfffffffc, RZ, 0xc0, !PT ;  /* 0xfffffffc03037812 */ /* 0x000fe200078ec0ff */
[----:B------:R-:W-:Y:S01]  /*0580*/  IMAD.SHL.U32 R22, R11, 0x4, RZ ;  /* 0x000000040b167824 */ /* 0x000fe200078e00ff */
[----:B------:R-:W4:Y:S01]  /*0590*/  LDC R8, c[0x0][0x144] ;  /* 0x00005100ff087b82 */ /* 0x000f220000000800 */
[----:B------:R-:W-:-:S04]  /*05a0*/  @!UP0 UIADD3 UR4, -UR4, 0x100000, URZ ;  /* 0x0010000004048890 */ /* 0x000fc8000fffe13f */
[----:B------:R-:W-:Y:S02]  /*05b0*/  @!UP0 USHF.L.U32 UR5, UR4, 0xb, URZ ;  /* 0x0000000b04058899 */ /* 0x000fe4000800063f */
[----:B------:R-:W-:Y:S01]  /*05c0*/  @!UP0 USHF.L.U32 UR4, UR4, 0x1, URZ ;  /* 0x0000000104048899 */ /* 0x000fe2000800063f */
[----:B--2---:R-:W-:Y:S01]  /*05d0*/  ISETP.EQ.U32.AND P3, PT, R12, 0x1, PT ;  /* 0x000000010c00780c */ /* 0x004fe20003f62070 */
[----:B------:R-:W-:Y:S01]  /*05e0*/  IMAD.IADD R0, R2, 0x1, -R3 ;  /* 0x0000000102007824 */ /* 0x000fe200078e0a03 */
[----:B------:R-:W-:Y:S01]  /*05f0*/  LOP3.LUT R22, R11, 0xc, R22, 0x78, !PT ;  /* 0x0000000c0b167812 */ /* 0x000fe200078e7816 */
[----:B0-----:R-:W-:Y:S01]  /*0600*/  IMAD.MOV R14, RZ, RZ, -R10 ;  /* 0x000000ffff0e7224 */ /* 0x001fe200078e0a0a */
[----:B-1----:R-:W-:Y:S02]  /*0610*/  @!UP0 ULEA UR6, UR7, UR6, 0x18 ;  /* 0x0000000607068291 */ /* 0x002fe4000f8ec03f */
[----:B------:R-:W-:Y:S01]  /*0620*/  ISETP.NE.AND P1, PT, R0, 0x3, PT ;  /* 0x000000030000780c */ /* 0x000fe20003f25270 */
[----:B------:R-:W-:Y:S01]  /*0630*/  VOTEU.ALL UP0, P0 ;  /* 0x00000000003f7886 */ /* 0x000fe20000000000 */
[----:B------:R-:W-:Y:S01]  /*0640*/  ISETP.LT.U32.AND P0, PT, R22, 0x2, !P2 ;  /* 0x000000021600780c */ /* 0x000fe20005701070 */
[----:B---3--:R-:W-:Y:S01]  /*0650*/  IMAD.MOV R3, RZ, RZ, -R6 ;  /* 0x000000ffff037224 */ /* 0x008fe200078e0a06 */
[----:B------:R-:W-:-:S02]  /*0660*/  ISETP.EQ.OR P1, PT, R0, RZ, !P1 ;  /* 0x000000ff0000720c */ /* 0x000fc40004f22670 */
[----:B------:R-:W-:Y:S01]  /*0670*/  ISETP.NE.AND P2, PT, R5, RZ, PT ;  /* 0x000000ff0500720c */ /* 0x000fe20003f45270 */
[----:B-----5:R-:W-:Y:S01]  /*0680*/  IMAD R7, R9, R14, R4 ;  /* 0x0000000e09077224 */ /* 0x020fe200078e0204 */
[----:B------:R-:W-:Y:S01]  /*0690*/  ISETP.EQ.AND P1, PT, R5, RZ, P1 ;  /* 0x000000ff0500720c */ /* 0x000fe20000f22270 */
[----:B------:R-:W0:Y:S02]  /*06a0*/  FENCE.VIEW.ASYNC.S ;  /* 0x00000000000073c6 */ /* 0x000e240000000000 */
[----:B0-----:R0:W1:Y:S01]  /*06b0*/  @!UP0 SYNCS.EXCH.64 URZ, [UR6+0x60], UR4 ;  /* 0x00006004063f85b2 */ /* 0x0010620008000100 */
[----:B------:R-:W-:Y:S02]  /*06c0*/  ISETP.NE.AND P4, PT, R7, R22, PT ;  /* 0x000000160700720c */ /* 0x000fe40003f85270 */
[----:B------:R-:W-:Y:S01]  /*06d0*/  SEL R19, RZ, 0x1, !P1 ;  /* 0x00000001ff137807 */ /* 0x000fe20004800000 */
[----:B----4-:R-:W-:Y:S02]  /*06e0*/  IMAD R3, R8, R3, UR8 ;  /* 0x0000000808037e24 */ /* 0x010fe4000f8e0203 */
[----:B------:R-:W-:-:S03]  /*06f0*/  VIADD R8, R5, 0xffffffff ;  /* 0xffffffff05087836 */ /* 0x000fc60000000000 */
[----:B------:R-:W-:Y:S02]  /*0700*/  ISETP.EQ.OR P4, PT, R3, RZ, !P4 ;  /* 0x000000ff0300720c */ /* 0x000fe40006782670 */
[----:B------:R-:W-:Y:S02]  /*0710*/  ISETP.GE.U32.AND P5, PT, R8, 0x2, PT ;  /* 0x000000020800780c */ /* 0x000fe40003fa6070 */
[----:B------:R-:W-:Y:S02]  /*0720*/  PLOP3.LUT P0, PT, P0, P4, PT, 0x80, 0x0 ;  /* 0x000000000000781c */ /* 0x000fe40000709070 */
[----:B------:R-:W-:Y:S01]  /*0730*/  SEL R19, R19, 0x2, P5 ;  /* 0x0000000213137807 */ /* 0x000fe20002800000 */
[----:B------:R0:W2:Y:S01]  /*0740*/  @!UP1 SYNCS.EXCH.64 URZ, [UR6+0x68], UR4 ;  /* 0x00006804063f95b2 */ /* 0x0000a20008000100 */
[----:B------:R-:W-:Y:S01]  /*0750*/  P2R R102, PR, RZ, 0x1 ;  /* 0x00000001ff667803 */ /* 0x000fe20000000000 */
[----:B------:R-:W-:Y:S01]  /*0760*/  NOP ;  /* 0x0000000000007918 */ /* 0x000fe20000000000 */
[----:B------:R-:W-:Y:S07]  /*0770*/  @!P3 BRA `(.L_x_3) ;  /* 0x000000000008b947 */ /* 0x000fee0003800000 */
[----:B-12---:R-:W-:Y:S01]  /*0780*/  UCGABAR_ARV ;  /* 0x00000000000079c7 */ /* 0x006fe20008000000 */
[----:B------:R-:W-:Y:S05]  /*0790*/  BRA `(.L_x_4) ;  /* 0x0000000000047947 */ /* 0x000fea0003800000 */
.L_x_3:
[----:B-12---:R-:W-:Y:S01]  /*07a0*/  NOP ;  /* 0x0000000000007918 */ /* 0x006fe20000000000 */
.L_x_4:
[----:B------:R-:W1:Y:S01]  /*07b0*/  LDC R2, c[0x0][0x65c] ;  /* 0x00019700ff027b82 */ /* 0x000e620000000800 */
[----:B------:R-:W-:Y:S02]  /*07c0*/  IMAD.U32 R6, RZ, RZ, UR8 ;  /* 0x00000008ff067e24 */ /* 0x000fe4000f8e00ff */
[----:B------:R-:W-:Y:S01]  /*07d0*/  IMAD.MOV.U32 R7, RZ, RZ, RZ ;  /* 0x000000ffff077224 */ /* 0x000fe200078e00ff */
[----:B-1----:R-:W-:-:S04]  /*07e0*/  ISETP.NE.AND P1, PT, R2, 0x1, PT ;  /* 0x000000010200780c */ /* 0x002fc80003f25270 */
[----:B------:R-:W-:-:S09]  /*07f0*/  P2R R5, PR, RZ, 0x2 ;  /* 0x00000002ff057803 */ /* 0x000fd20000000000 */
[----:B------:R-:W1:Y:S01]  /*0800*/  @P1 LDC R17, c[0x0][0x10] ;  /* 0x00000400ff111b82 */ /* 0x000e620000000800 */
[----:B------:R-:W-:Y:S02]  /*0810*/  @P1 IMAD.MOV.U32 R5, RZ, RZ, RZ ;  /* 0x000000ffff051224 */ /* 0x000fe400078e00ff */
[----:B------:R-:W-:-:S05]  /*0820*/  @P1 IMAD.MOV.U32 R13, RZ, RZ, RZ ;  /* 0x000000ffff0d1224 */ /* 0x000fca00078e00ff */
[----:B------:R-:W2:Y:S01]  /*0830*/  @!P1 LDC R11, c[0x0][0xc] ;  /* 0x00000300ff0b9b82 */ /* 0x000ea20000000800 */
[----:B-1----:R-:W-:-:S04]  /*0840*/  @P1 IMAD.WIDE.U32 R16, R17, UR8, R4 ;  /* 0x0000000811101c25 */ /* 0x002fc8000f8e0004 */
[----:B------:R-:W-:Y:S02]  /*0850*/  @P1 IMAD.IADD R17, R17, 0x1, R13 ;  /* 0x0000000111111824 */ /* 0x000fe400078e020d */
[----:B--2---:R-:W-:-:S04]  /*0860*/  @!P1 IMAD.WIDE.U32 R6, R4, R11, R6 ;  /* 0x0000000b04069225 */ /* 0x004fc800078e0006 */
[----:B------:R-:W-:Y:S02]  /*0870*/  @!P1 IMAD.MOV.U32 R16, RZ, RZ, R6 ;  /* 0x000000ffff109224 */ /* 0x000fe400078e0006 */
[----:B------:R-:W-:Y:S01]  /*0880*/  @!P1 IMAD.MOV.U32 R17, RZ, RZ, R7 ;  /* 0x000000ffff119224 */ /* 0x000fe200078e0007 */
[----:B------:R-:W-:Y:S06]  /*0890*/  @!P3 BRA `(.L_x_5) ;  /* 0x00000000000cb947 */ /* 0x000fec0003800000 */
[----:B------:R-:W-:Y:S01]  /*08a0*/  UCGABAR_WAIT ;  /* 0x0000000000007dc7 */ /* 0x000fe20008000000 */
[----:B------:R-:W-:Y:S01]  /*08b0*/  CCTL.IVALL ;  /* 0x00000000ff00798f */ /* 0x000fe20002000000 */
[----:B------:R-:W-:Y:S05]  /*08c0*/  BRA `(.L_x_6) ;  /* 0x0000000000047947 */ /* 0x000fea0003800000 */
.L_x_5:
[----:B------:R-:W-:Y:S06]  /*08d0*/  BAR.SYNC.DEFER_BLOCKING 0x0 ;  /* 0x0000000000007b1d */ /* 0x000fec0000010000 */
.L_x_6:
[----:B------:R-:W-:Y:S05]  /*08e0*/  @!P2 BRA `(.L_x_7) ;  /* 0x000000540030a947 */ /* 0x000fea0003800000 */
[----:B------:R-:W-:-:S13]  /*08f0*/  ISETP.GT.U32.AND P0, PT, R8, 0x1, PT ;  /* 0x000000010800780c */ /* 0x000fda0003f04070 */
[----:B0-----:R-:W-:Y:S05]  /*0900*/  @P0 EXIT ;  /* 0x000000000000094d */ /* 0x001fea0003800000 */
[----:B------:R-:W-:Y:S01]  /*0910*/  ULDC.64 UR4, c[0x0][0x650] ;  /* 0x0001940000047ab9 */ /* 0x000fe20000000a00 */
[----:B------:R-:W-:Y:S01]  /*0920*/  PRMT R0, RZ, 0x7610, R0 ;  /* 0x00007610ff007816 */ /* 0x000fe20000000000 */
[----:B------:R-:W-:Y:S01]  /*0930*/  IMAD.MOV.U32 R91, RZ, RZ, -0x1 ;  /* 0xffffffffff5b7424 */ /* 0x000fe200078e00ff */
[----:B------:R-:W-:Y:S01]  /*0940*/  ISETP.GE.U32.AND P0, PT, R16, UR4, PT ;  /* 0x0000000410007c0c */ /* 0x000fe2000bf06070 */
[----:B------:R-:W-:Y:S02]  /*0950*/  IMAD.MOV.U32 R92, RZ, RZ, -0x1 ;  /* 0xffffffffff5c7424 */ /* 0x000fe400078e00ff */
[----:B------:R-:W-:Y:S01]  /*0960*/  IMAD.MOV.U32 R23, RZ, RZ, -0x1 ;  /* 0xffffffffff177424 */ /* 0x000fe200078e00ff */
[----:B------:R-:W-:-:S13]  /*0970*/  ISETP.GE.U32.AND.EX P0, PT, R17, UR5, PT, P0 ;  /* 0x0000000511007c0c */ /* 0x000fda000bf06100 */
[----:B------:R-:W-:Y:S05]  /*0980*/  @P0 BRA `(.L_x_8) ;  /* 0x00000004002c0947 */ /* 0x000fea0003800000 */
[----:B------:R-:W0:Y:S01]  /*0990*/  LDC.64 R20, c[0x0][0x628] ;  /* 0x00018a00ff147b82 */ /* 0x000e220000000a00 */
[----:B------:R-:W-:Y:S02]  /*09a0*/  IMAD.MOV.U32 R6, RZ, RZ, R16 ;  /* 0x000000ffff067224 */ /* 0x000fe400078e0010 */
[----:B------:R-:W-:-:S05]  /*09b0*/  IMAD.MOV.U32 R7, RZ, RZ, R17 ;  /* 0x000000ffff077224 */ /* 0x000fca00078e0011 */
[----:B------:R-:W1:Y:S08]  /*09c0*/  LDC R0, c[0x0][0x630] ;  /* 0x00018c00ff007b82 */ /* 0x000e700000000800 */
[----:B------:R-:W2:Y:S01]  /*09d0*/  LDC.64 R24, c[0x0][0x620] ;  /* 0x00018800ff187b82 */ /* 0x000ea20000000a00 */
[----:B0-----:R-:W-:-:S04]  /*09e0*/  ISETP.NE.U32.AND P0, PT, R20, RZ, PT ;  /* 0x000000ff1400720c */ /* 0x001fc80003f05070 */
[----:B------:R-:W-:-:S13]  /*09f0*/  ISETP.NE.AND.EX P0, PT, R21, RZ, PT, P0 ;  /* 0x000000ff1500720c */ /* 0x000fda0003f05300 */
[----:B-12---:R-:W-:Y:S05]  /*0a00*/  @!P0 BRA `(.L_x_9) ;  /* 0x0000000000288947 */ /* 0x006fea0003800000 */
[----:B------:R-:W0:Y:S02]  /*0a10*/  LDC R13, c[0x0][0x634] ;  /* 0x00018d00ff0d7b82 */ /* 0x000e240000000800 */
[----:B0-----:R-:W-:-:S05]  /*0a20*/  IADD3 R13, P0, R16, R13, RZ ;  /* 0x0000000d100d7210 */ /* 0x001fca0007f1e0ff */
[----:B------:R-:W-:-:S04]  /*0a30*/  IMAD.X R15, RZ, RZ, R17, P0 ;  /* 0x000000ffff0f7224 */ /* 0x000fc800000e0611 */
[----:B------:R-:W-:-:S04]  /*0a40*/  IMAD.WIDE.U32 R6, R15, R20, RZ ;  /* 0x000000140f067225 */ /* 0x000fc800078e00ff */
[----:B------:R-:W-:-:S04]  /*0a50*/  IMAD.WIDE.U32 R10, P0, R13, R21, R6 ;  /* 0x000000150d0a7225 */ /* 0x000fc80007800006 */
[----:B------:R-:W-:-:S04]  /*0a60*/  IMAD.WIDE.U32 R6, R13, R20, RZ ;  /* 0x000000140d067225 */ /* 0x000fc800078e00ff */
[----:B------:R-:W-:Y:S01]  /*0a70*/  IMAD.X R13, RZ, RZ, RZ, P0 ;  /* 0x000000ffff0d7224 */ /* 0x000fe200000e06ff */
[----:B------:R-:W-:Y:S01]  /*0a80*/  IADD3 RZ, P0, R7, R10, RZ ;  /* 0x0000000a07ff7210 */ /* 0x000fe20007f1e0ff */
[----:B------:R-:W-:-:S04]  /*0a90*/  IMAD.MOV.U32 R12, RZ, RZ, R11 ;  /* 0x000000ffff0c7224 */ /* 0x000fc800078e000b */
[----:B------:R-:W-:-:S08]  /*0aa0*/  IMAD.WIDE.U32.X R6, R15, R21, R12, P0 ;  /* 0x000000150f067225 */ /* 0x000fd000000e040c */
.L_x_9:
[----:B------:R-:W0:Y:S01]  /*0ab0*/  LDC.64 R20, c[0x0][0x640] ;  /* 0x00019000ff147b82 */ /* 0x000e220000000a00 */
[--C-:B------:R-:W-:Y:S01]  /*0ac0*/  SHF.R.U64 R27, R6, R0, R7.reuse ;  /* 0x00000000061b7219 */ /* 0x100fe20000001207 */
[----:B------:R-:W-:Y:S01]  /*0ad0*/  IMAD R28, R9, R14, R4 ;  /* 0x0000000e091c7224 */ /* 0x000fe200078e0204 */
[----:B------:R-:W-:Y:S02]  /*0ae0*/  SHF.R.U32.HI R0, RZ, R0, R7 ;  /* 0x00000000ff007219 */ /* 0x000fe40000011607 */
[----:B------:R-:W-:-:S03]  /*0af0*/  IADD3 R5, P0, RZ, -R27, RZ ;  /* 0x8000001bff057210 */ /* 0x000fc60007f1e0ff */
[----:B------:R-:W1:Y:S02]  /*0b00*/  LDC R8, c[0x0][0x618] ;  /* 0x00018600ff087b82 */ /* 0x000e640000000800 */
[----:B------:R-:W-:-:S04]  /*0b10*/  IMAD.X R7, RZ, RZ, ~R0, P0 ;  /* 0x000000ffff077224 */ /* 0x000fc800000e0e00 */
[-C--:B------:R-:W-:Y:S02]  /*0b20*/  IMAD R0, R7, R24.reuse, RZ ;  /* 0x0000001807007224 */ /* 0x080fe400078e02ff */
[----:B------:R-:W2:Y:S01]  /*0b30*/  LDC R11, c[0x0][0x608] ;  /* 0x00018200ff0b7b82 */ /* 0x000ea20000000800 */
[----:B------:R-:W-:-:S04]  /*0b40*/  IMAD.WIDE.U32 R6, R5, R24, R16 ;  /* 0x0000001805067225 */ /* 0x000fc800078e0010 */
[----:B------:R-:W-:Y:S02]  /*0b50*/  IMAD R5, R5, R25, R0 ;  /* 0x0000001905057224 */ /* 0x000fe400078e0200 */
[----:B------:R-:W-:Y:S01]  /*0b60*/  IMAD.MOV.U32 R25, RZ, RZ, 0x1 ;  /* 0x00000001ff197424 */ /* 0x000fe200078e00ff */
[----:B------:R-:W3:Y:S01]  /*0b70*/  LDC R12, c[0x0][0x658] ;  /* 0x00019600ff0c7b82 */ /* 0x000ee20000000800 */
[----:B0-----:R-:W-:Y:S01]  /*0b80*/  ISETP.NE.U32.AND P0, PT, R20, RZ, PT ;  /* 0x000000ff1400720c */ /* 0x001fe20003f05070 */
[----:B------:R-:W-:Y:S02]  /*0b90*/  IMAD.IADD R5, R7, 0x1, R5 ;  /* 0x0000000107057824 */ /* 0x000fe400078e0205 */
[----:B------:R-:W-:Y:S01]  /*0ba0*/  IMAD.MOV.U32 R7, RZ, RZ, -0x1 ;  /* 0xffffffffff077424 */ /* 0x000fe200078e00ff */
[----:B------:R-:W-:-:S03]  /*0bb0*/  ISETP.NE.AND.EX P0, PT, R21, RZ, PT, P0 ;  /* 0x000000ff1500720c */ /* 0x000fc60003f05300 */
[----:B------:R-:W0:Y:S01]  /*0bc0*/  LDC R15, c[0x0][0x600] ;  /* 0x00018000ff0f7b82 */ /* 0x000e220000000800 */
[-CC-:B-1----:R-:W-:Y:S02]  /*0bd0*/  SHF.R.U64 R13, R6, R8.reuse, R5.reuse ;  /* 0x00000008060d7219 */ /* 0x182fe40000001205 */
[----:B------:R-:W-:-:S05]  /*0be0*/  SHF.R.U32.HI R0, RZ, R8, R5 ;  /* 0x00000008ff007219 */ /* 0x000fca0000011605 */
[----:B------:R-:W1:Y:S01]  /*0bf0*/  LDC R23, c[0x0][0x648] ;  /* 0x00019200ff177b82 */ /* 0x000e620000000800 */
[-CC-:B--2---:R-:W-:Y:S02]  /*0c00*/  SHF.R.U64 R29, R13, R11.reuse, R0.reuse ;  /* 0x0000000b0d1d7219 */ /* 0x184fe40000001200 */
[----:B------:R-:W-:-:S05]  /*0c10*/  SHF.R.U32.HI R5, RZ, R11, R0 ;  /* 0x0000000bff057219 */ /* 0x000fca0000011600 */
[----:B------:R-:W2:Y:S01]  /*0c20*/  LDC R24, c[0x0][0x638] ;  /* 0x00018e00ff187b82 */ /* 0x000ea20000000800 */
[-CC-:B---3--:R-:W-:Y:S02]  /*0c30*/  SHF.R.U64 R14, R29, R12.reuse, R5.reuse ;  /* 0x0000000c1d0e7219 */ /* 0x188fe40000001205 */
[-C--:B------:R-:W-:Y:S02]  /*0c40*/  SHF.L.U32 R0, R7, R12.reuse, RZ ;  /* 0x0000000c07007219 */ /* 0x080fe400000006ff */
[----:B------:R-:W-:Y:S01]  /*0c50*/  SHF.R.U32.HI R5, RZ, R12, R5 ;  /* 0x0000000cff057219 */ /* 0x000fe20000011605 */
[----:B------:R-:W-:Y:S01]  /*0c60*/  IMAD.MOV.U32 R4, RZ, RZ, R14 ;  /* 0x000000ffff047224 */ /* 0x000fe200078e000e */
[----:B------:R-:W-:Y:S01]  /*0c70*/  LOP3.LUT R10, RZ, R0, RZ, 0x33, !PT ;  /* 0x00000000ff0a7212 */ /* 0x000fe200078e33ff */
[----:B------:R-:W3:Y:S01]  /*0c80*/  LDC R26, c[0x0][0x610] ;  /* 0x00018400ff1a7b82 */ /* 0x000ee20000000800 */
[----:B------:R-:W-:Y:S05]  /*0c90*/  @!P0 BRA `(.L_x_10) ;  /* 0x0000000000288947 */ /* 0x000fea0003800000 */
[----:B------:R-:W4:Y:S02]  /*0ca0*/  LDC R9, c[0x0][0x64c] ;  /* 0x00019300ff097b82 */ /* 0x000f240000000800 */
[----:B----4-:R-:W-:-:S05]  /*0cb0*/  IADD3 R9, P0, R14, R9, RZ ;  /* 0x000000090e097210 */ /* 0x010fca0007f1e0ff */
        /* <DEDUP_REMOVED lines=8> */
.L_x_10:
[----:B-1----:R-:W-:Y:S01]  /*0d40*/  SHF.R.U64 R4, R4, R23, R5 ;  /* 0x0000001704047219 */ /* 0x002fe20000001205 */
[----:B0-----:R-:W-:Y:S01]  /*0d50*/  VIADD R6, R15, 0xffffffff ;  /* 0xffffffff0f067836 */ /* 0x001fe20000000000 */
[----:B------:R-:W-:Y:S01]  /*0d60*/  SHF.L.U32 R0, R25, R12, RZ ;  /* 0x0000000c19007219 */ /* 0x000fe200000006ff */
[----:B------:R-:W-:Y:S01]  /*0d70*/  IMAD.MOV.U32 R23, RZ, RZ, R27 ;  /* 0x000000ffff177224 */ /* 0x000fe200078e001b */
[----:B------:R-:W-:Y:S01]  /*0d80*/  LOP3.LUT R5, R29, R10, RZ, 0xc0, !PT ;  /* 0x0000000a1d057212 */ /* 0x000fe200078ec0ff */
[----:B------:R-:W-:Y:S01]  /*0d90*/  IMAD.MOV R7, RZ, RZ, -R4 ;  /* 0x000000ffff077224 */ /* 0x000fe200078e0a04 */
[----:B------:R-:W-:Y:S02]  /*0da0*/  SEL R3, R3, R28, !P1 ;  /* 0x0000001c03037207 */ /* 0x000fe40004800000 */
[----:B------:R-:W-:Y:S01]  /*0db0*/  LOP3.LUT R6, R13, R6, RZ, 0xc0, !PT ;  /* 0x000000060d067212 */ /* 0x000fe200078ec0ff */
[----:B------:R-:W-:Y:S02]  /*0dc0*/  IMAD R4, R0, R4, R5 ;  /* 0x0000000400047224 */ /* 0x000fe400078e0205 */
[----:B--2---:R-:W-:-:S02]  /*0dd0*/  IMAD R0, R7, R24, R14 ;  /* 0x0000001807007224 */ /* 0x004fc400078e020e */
[----:B---3--:R-:W-:Y:S02]  /*0de0*/  IMAD R3, R4, R26, R3 ;  /* 0x0000001a04037224 */ /* 0x008fe400078e0203 */
[----:B------:R-:W-:Y:S02]  /*0df0*/  IMAD.MOV.U32 R5, RZ, RZ, 0x1 ;  /* 0x00000001ff057424 */ /* 0x000fe400078e00ff */
[----:B------:R-:W-:-:S03]  /*0e00*/  IMAD R4, R0, R15, R6 ;  /* 0x0000000f00047224 */ /* 0x000fc600078e0206 */
[----:B------:R-:W-:Y:S02]  /*0e10*/  PRMT R0, R5, 0x7610, R0 ;  /* 0x0000761005007816 */ /* 0x000fe40000000000 */
[----:B------:R-:W-:Y:S02]  /*0e20*/  SEL R92, R4, R3, !P1 ;  /* 0x00000003045c7207 */ /* 0x000fe40004800000 */
[----:B------:R-:W-:-:S07]  /*0e30*/  SEL R91, R3, R4, !P1 ;  /* 0x00000004035b7207 */ /* 0x000fce0004800000 */
.L_x_8:
[----:B------:R-:W-:-:S08]  /*0e40*/  NOP ;  /* 0x0000000000007918 */ /* 0x000fd00000000000 */
[----:B------:R-:W0:Y:S02]  /*0e50*/  USETMAXREG.TRY_ALLOC.CTAPOOL UP0, 0xe8 ;  /* 0x000000e8000079c8 */ /* 0x000e240008000600 */
[----:B0-----:R-:W-:-:S13]  /*0e60*/  PLOP3.LUT P0, PT, PT, PT, UP0, 0x80, 0x0 ;  /* 0x000000000000781c */ /* 0x001fda0003f0f008 */
[----:B------:R-:W-:Y:S05]  /*0e70*/  @!P0 BRA `(.L_x_8) ;  /* 0xfffffffc00f08947 */ /* 0x000fea000383ffff */
[----:B------:R-:W-:Y:S01]  /*0e80*/  ULDC.64 UR4, c[0x0][0x598] ;  /* 0x0001660000047ab9 */ /* 0x000fe20000000a00 */
[----:B------:R-:W-:Y:S01]  /*0e90*/  ULDC.64 UR36, c[0x0][0x208] ;  /* 0x0000820000247ab9 */ /* 0x000fe20000000a00 */
[----:B------:R-:W-:-:S04]  /*0ea0*/  ISETP.NE.U32.AND P0, PT, RZ, UR4, PT ;  /* 0x00000004ff007c0c */ /* 0x000fc8000bf05070 */
[----:B------:R-:W-:-:S13]  /*0eb0*/  ISETP.NE.AND.EX P0, PT, RZ, UR5, PT, P0 ;  /* 0x00000005ff007c0c */ /* 0x000fda000bf05300 */
[----:B------:R-:W-:Y:S05]  /*0ec0*/  @!P0 BRA `(.L_x_11) ;  /* 0x00000000001c8947 */ /* 0x000fea0003800000 */
[----:B------:R-:W0:Y:S02]  /*0ed0*/  LDC.64 R4, c[0x0][0x598] ;  /* 0x00016600ff047b82 */ /* 0x000e240000000a00 */
[----:B0-----:R-:W2:Y:S02]  /*0ee0*/  LDG.E.64 R4, desc[UR36][R4.64] ;  /* 0x0000002404047981 */ /* 0x001ea4000c1e1b00 */
[----:B--2---:R-:W-:-:S04]  /*0ef0*/  ISETP.NE.U32.AND P0, PT, R4, RZ, PT ;  /* 0x000000ff0400720c */ /* 0x004fc80003f05070 */
[----:B------:R-:W-:-:S13]  /*0f00*/  ISETP.NE.AND.EX P0, PT, R5, RZ, PT, P0 ;  /* 0x000000ff0500720c */ /* 0x000fda0003f05300 */
[----:B------:R-:W-:Y:S05]  /*0f10*/  @!P0 BRA `(.L_x_11) ;  /* 0x0000000000088947 */ /* 0x000fea0003800000 */
[----:B------:R0:W5:Y:S01]  /*0f20*/  LD.E R88, desc[UR36][R4.64] ;  /* 0x0000002404587980 */ /* 0x000162000c101900 */
[----:B------:R-:W-:Y:S05]  /*0f30*/  BRA `(.L_x_12) ;  /* 0x0000000000247947 */ /* 0x000fea0003800000 */
.L_x_11:
[----:B------:R-:W-:Y:S02]  /*0f40*/  ULDC.64 UR4, c[0x0][0x588] ;  /* 0x0001620000047ab9 */ /* 0x000fe40000000a00 */
[----:B------:R-:W-:-:S04]  /*0f50*/  ISETP.NE.U32.AND P0, PT, RZ, UR4, PT ;  /* 0x00000004ff007c0c */ /* 0x000fc8000bf05070 */
[----:B------:R-:W-:-:S13]  /*0f60*/  ISETP.NE.AND.EX P0, PT, RZ, UR5, PT, P0 ;  /* 0x00000005ff007c0c */ /* 0x000fda000bf05300 */
[----:B------:R-:W-:Y:S05]  /*0f70*/  @!P0 BRA `(.L_x_13) ;  /* 0x00000000000c8947 */ /* 0x000fea0003800000 */
[----:B------:R-:W0:Y:S02]  /*0f80*/  LDC.64 R88, c[0x0][0x588] ;  /* 0x00016200ff587b82 */ /* 0x000e240000000a00 */
[----:B0-----:R1:W5:Y:S01]  /*0f90*/  LDG.E R88, desc[UR36][R88.64] ;  /* 0x0000002458587981 */ /* 0x001362000c1e1900 */
[----:B------:R-:W-:Y:S05]  /*0fa0*/  BRA `(.L_x_12) ;  /* 0x0000000000087947 */ /* 0x000fea0003800000 */
.L_x_13:
[----:B------:R-:W-:Y:S02]  /*0fb0*/  ULDC UR4, c[0x0][0x580] ;  /* 0x0001600000047ab9 */ /* 0x000fe40000000800 */
[----:B------:R-:W-:-:S07]  /*0fc0*/  IMAD.U32 R88, RZ, RZ, UR4 ;  /* 0x00000004ff587e24 */ /* 0x000fce000f8e00ff */
.L_x_12:
[----:B------:R-:W-:Y:S02]  /*0fd0*/  ULDC.64 UR4, c[0x0][0x5a0] ;  /* 0x0001680000047ab9 */ /* 0x000fe40000000a00 */
[----:B------:R-:W-:-:S04]  /*0fe0*/  ISETP.NE.U32.AND P0, PT, RZ, UR4, PT ;  /* 0x00000004ff007c0c */ /* 0x000fc8000bf05070 */
[----:B------:R-:W-:-:S13]  /*0ff0*/  ISETP.NE.AND.EX P0, PT, RZ, UR5, PT, P0 ;  /* 0x00000005ff007c0c */ /* 0x000fda000bf05300 */
[----:B------:R-:W-:Y:S05]  /*1000*/  @!P0 BRA `(.L_x_14) ;  /* 0x00000000001c8947 */ /* 0x000fea0003800000 */
[----:B0-----:R-:W0:Y:S02]  /*1010*/  LDC.64 R4, c[0x0][0x5a0] ;  /* 0x00016800ff047b82 */ /* 0x001e240000000a00 */
[----:B0-----:R-:W2:Y:S02]  /*1020*/  LDG.E.64 R4, desc[UR36][R4.64] ;  /* 0x0000002404047981 */ /* 0x001ea4000c1e1b00 */
[----:B--2---:R-:W-:-:S04]  /*1030*/  ISETP.NE.U32.AND P0, PT, R4, RZ, PT ;  /* 0x000000ff0400720c */ /* 0x004fc80003f05070 */
[----:B------:R-:W-:-:S13]  /*1040*/  ISETP.NE.AND.EX P0, PT, R5, RZ, PT, P0 ;  /* 0x000000ff0500720c */ /* 0x000fda0003f05300 */
[----:B------:R-:W-:Y:S05]  /*1050*/  @!P0 BRA `(.L_x_14) ;  /* 0x0000000000088947 */ /* 0x000fea0003800000 */
[----:B-1----:R0:W5:Y:S01]  /*1060*/  LD.E R89, desc[UR36][R4.64] ;  /* 0x0000002404597980 */ /* 0x002162000c101900 */
[----:B------:R-:W-:Y:S05]  /*1070*/  BRA `(.L_x_15) ;  /* 0x0000000000247947 */ /* 0x000fea0003800000 */
.L_x_14:
[----:B------:R-:W-:Y:S02]  /*1080*/  ULDC.64 UR4, c[0x0][0x590] ;  /* 0x0001640000047ab9 */ /* 0x000fe40000000a00 */
[----:B------:R-:W-:-:S04]  /*1090*/  ISETP.NE.U32.AND P0, PT, RZ, UR4, PT ;  /* 0x00000004ff007c0c */ /* 0x000fc8000bf05070 */
[----:B------:R-:W-:-:S13]  /*10a0*/  ISETP.NE.AND.EX P0, PT, RZ, UR5, PT, P0 ;  /* 0x00000005ff007c0c */ /* 0x000fda000bf05300 */
[----:B------:R-:W-:Y:S05]  /*10b0*/  @!P0 BRA `(.L_x_16) ;  /* 0x00000000000c8947 */ /* 0x000fea0003800000 */
[----:B0-----:R-:W1:Y:S02]  /*10c0*/  LDC.64 R4, c[0x0][0x590] ;  /* 0x00016400ff047b82 */ /* 0x001e640000000a00 */
[----:B-1----:R1:W5:Y:S01]  /*10d0*/  LDG.E R89, desc[UR36][R4.64] ;  /* 0x0000002404597981 */ /* 0x002362000c1e1900 */
[----:B------:R-:W-:Y:S05]  /*10e0*/  BRA `(.L_x_15) ;  /* 0x0000000000087947 */ /* 0x000fea0003800000 */
.L_x_16:
[----:B------:R-:W-:Y:S02]  /*10f0*/  ULDC UR4, c[0x0][0x584] ;  /* 0x0001610000047ab9 */ /* 0x000fe40000000800 */
[----:B-1----:R-:W-:-:S07]  /*1100*/  IMAD.U32 R89, RZ, RZ, UR4 ;  /* 0x00000004ff597e24 */ /* 0x002fce000f8e00ff */
.L_x_15:
[----:B------:R-:W-:-:S13]  /*1110*/  LOP3.LUT P0, RZ, R0, 0xff, RZ, 0xc0, !PT ;  /* 0x000000ff00ff7812 */ /* 0x000fda000780c0ff */
[----:B------:R-:W-:Y:S05]  /*1120*/  @!P0 EXIT ;  /* 0x000000000000894d */ /* 0x000fea0003800000 */
[----:B------:R-:W-:Y:S01]  /*1130*/  ULDC UR4, c[0x0][0x28c] ;  /* 0x0000a30000047ab9 */ /* 0x000fe20000000800 */
[----:B------:R-:W-:Y:S01]  /*1140*/  UMOV UR38, URZ ;  /* 0x0000003f00267c82 */ /* 0x000fe20008000000 */
[----:B------:R-:W-:Y:S01]  /*1150*/  UIADD3 UR4, UR4, 0x7f, URZ ;  /* 0x0000007f04047890 */ /* 0x000fe2000fffe03f */
[----:B------:R-:W-:-:S03]  /*1160*/  UMOV UR39, URZ ;  /* 0x0000003f00277c82 */ /* 0x000fc60008000000 */
[----:B------:R-:W-:-:S04]  /*1170*/  USHF.R.S32.HI UR5, URZ, 0x1f, UR4 ;  /* 0x0000001f3f057899 */ /* 0x000fc80008011404 */
[----:B------:R-:W-:-:S04]  /*1180*/  ULEA.HI UR5, UR5, UR4, URZ, 0x7 ;  /* 0x0000000405057291 */ /* 0x000fc8000f8f383f */
[----:B------:R-:W-:-:S12]  /*1190*/  USHF.R.S32.HI UR40, URZ, 0x7, UR5 ;  /* 0x000000073f287899 */ /* 0x000fd80008011405 */
.L_x_168:
[----:B------:R-:W-:Y:S01]  /*11a0*/  LOP3.LUT R0, R18, 0x80, RZ, 0xc0, !PT ;  /* 0x0000008012007812 */ /* 0x000fe200078ec0ff */
[----:B--2---:R-:W2:Y:S01]  /*11b0*/  S2UR UR7, SR_CgaCtaId ;  /* 0x00000000000779c3 */ /* 0x004ea20000008800 */
[----:B------:R-:W-:Y:S02]  /*11c0*/  UMOV UR6, 0x400 ;  /* 0x0000040000067882 */ /* 0x000fe40000000000 */
[----:B------:R-:W-:-:S06]  /*11d0*/  SHF.R.U32.HI R0, RZ, 0x7, R0 ;  /* 0x00000007ff007819 */ /* 0x000fcc0000011600 */
[----:B---3--:R-:W3:Y:S01]  /*11e0*/  SHFL.IDX PT, R0, R0, RZ, 0x1f ;  /* 0x00001fff00007589 */ /* 0x008ee200000e0000 */
[----:B--2---:R-:W-:Y:S01]  /*11f0*/  ULEA UR6, UR7, UR6, 0x18 ;  /* 0x0000000607067291 */ /* 0x004fe2000f8ec03f */
[----:B---3--:R-:W-:-:S13]  /*1200*/  R2UR UR4, R0 ;  /* 0x00000000000472ca */ /* 0x008fda00000e0000 */
[----:B------:R-:W-:-:S04]  /*1210*/  ULEA.HI UR5, UR4, UR4, URZ, 0x1 ;  /* 0x0000000404057291 */ /* 0x000fc8000f8f083f */
[----:B------:R-:W-:-:S04]  /*1220*/  ULOP3.LUT UR5, UR5, 0x7fffe, URZ, 0xc0, !UPT ;  /* 0x0007fffe05057892 */ /* 0x000fc8000f8ec03f */
[----:B------:R-:W-:-:S03]  /*1230*/  UIADD3 UR5, UR4, -UR5, URZ ;  /* 0x8000000504057290 */ /* 0x000fc6000fffe03f */
[----:B------:R-:W-:Y:S01]  /*1240*/  ULDC UR4, c[0x0][0x28c] ;  /* 0x0000a30000047ab9 */ /* 0x000fe20000000800 */
[----:B------:R-:W-:Y:S01]  /*1250*/  ULEA UR5, UR5, UR6, 0xd ;  /* 0x0000000605057291 */ /* 0x000fe2000f8e683f */
[----:B------:R-:W-:-:S03]  /*1260*/  ISETP.LT.AND P0, PT, RZ, UR4, PT ;  /* 0x00000004ff007c0c */ /* 0x000fc6000bf01270 */
[----:B------:R-:W-:-:S04]  /*1270*/  UIADD3 UR5, UR5, 0x100, URZ ;  /* 0x0000010005057890 */ /* 0x000fc8000fffe03f */
[----:B------:R-:W-:-:S04]  /*1280*/  USHF.R.U32.HI UR5, URZ, 0x4, UR5 ;  /* 0x000000043f057899 */ /* 0x000fc80008011605 */
[----:B------:R-:W-:-:S04]  /*1290*/  ULOP3.LUT UR5, UR5, 0x3fff, URZ, 0xc0, !UPT ;  /* 0x00003fff05057892 */ /* 0x000fc8000f8ec03f */
[----:B------:R-:W-:Y:S01]  /*12a0*/  ULOP3.LUT UR41, UR5, 0x10000, URZ, 0xfc, !UPT ;  /* 0x0001000005297892 */ /* 0x000fe2000f8efc3f */
[----:B----4-:R-:W-:Y:S11]  /*12b0*/  @P0 BRA `(.L_x_17) ;  /* 0x0000000000400947 */ /* 0x010ff60003800000 */
[----:B------:R-:W-:Y:S01]  /*12c0*/  MOV R0, 0x0 ;  /* 0x0000000000007802 */ /* 0x000fe20000000f00 */
[----:B------:R-:W-:Y:S01]  /*12d0*/  ULDC.64 UR4, c[0x4][0x68] ;  /* 0x01001a0000047ab9 */ /* 0x000fe20000000a00 */
[----:B------:R-:W-:Y:S01]  /*12e0*/  ULDC.64 UR6, c[0x4][0x8] ;  /* 0x0100020000067ab9 */ /* 0x000fe20000000a00 */
[----:B01----:R-:W-:Y:S01]  /*12f0*/  IMAD.U32 R4, RZ, RZ, UR4 ;  /* 0x00000004ff047e24 */ /* 0x003fe2000f8e00ff */
[----:B------:R0:W1:Y:S01]  /*1300*/  LDC.64 R14, c[0x4][R0] ;  /* 0x01000000000e7b82 */ /* 0x0000620000000a00 */
[----:B------:R-:W-:Y:S01]  /*1310*/  IMAD.U32 R5, RZ, RZ, UR5 ;  /* 0x00000005ff057e24 */ /* 0x000fe2000f8e00ff */
[----:B------:R-:W-:Y:S01]  /*1320*/  ULDC.64 UR4, c[0x4][0x70] ;  /* 0x01001c0000047ab9 */ /* 0x000fe20000000a00 */
[----:B------:R-:W-:Y:S02]  /*1330*/  IMAD.U32 R10, RZ, RZ, UR6 ;  /* 0x00000006ff0a7e24 */ /* 0x000fe4000f8e00ff */
[----:B------:R-:W-:Y:S02]  /*1340*/  IMAD.U32 R6, RZ, RZ, UR4 ;  /* 0x00000004ff067e24 */ /* 0x000fe4000f8e00ff */
[----:B------:R-:W-:-:S02]  /*1350*/  IMAD.U32 R7, RZ, RZ, UR5 ;  /* 0x00000005ff077e24 */ /* 0x000fc4000f8e00ff */
[----:B------:R-:W-:Y:S02]  /*1360*/  IMAD.U32 R11, RZ, RZ, UR7 ;  /* 0x00000007ff0b7e24 */ /* 0x000fe4000f8e00ff */
[----:B------:R-:W-:Y:S02]  /*1370*/  IMAD.MOV.U32 R8, RZ, RZ, 0x1e1 ;  /* 0x000001e1ff087424 */ /* 0x000fe400078e00ff */
[----:B------:R-:W-:Y:S02]  /*1380*/  IMAD.MOV.U32 R12, RZ, RZ, 0x1 ;  /* 0x00000001ff0c7424 */ /* 0x000fe400078e00ff */
[----:B0-----:R-:W-:-:S07]  /*1390*/  IMAD.MOV.U32 R13, RZ, RZ, RZ ;  /* 0x000000ffff0d7224 */ /* 0x001fce00078e00ff */
[----:B------:R-:W-:-:S07]  /*13a0*/  LEPC R20, `(.L_x_17) ;  /* 0x000000001014794e */ /* 0x000fce0000000000 */
[----:B-1---5:R-:W-:Y:S05]  /*13b0*/  CALL.ABS.NOINC R14 ;  /* 0x000000000e007343 */ /* 0x022fea0003c00000 */
.L_x_17:
[----:B------:R-:W-:-:S04]  /*13c0*/  LOP3.LUT R0, R19, 0x1, RZ, 0xfc, !PT ;  /* 0x0000000113007812 */ /* 0x000fc800078efcff */
[----:B------:R-:W-:-:S13]  /*13d0*/  ISETP.NE.AND P0, PT, R0, 0x3, PT ;  /* 0x000000030000780c */ /* 0x000fda0003f05270 */
[----:B------:R-:W-:Y:S05]  /*13e0*/  @!P0 BRA `(.L_x_18) ;  /* 0x0000000000048947 */ /* 0x000fea0003800000 */
[----:B------:R-:W-:Y:S01]  /*13f0*/  BPT.TRAP 0x1 ;  /* 0x000000040000795c */ /* 0x000fe20000300000 */
.L_x_18:
[----:B------:R-:W2:Y:S01]  /*1400*/  S2UR UR5, SR_CgaCtaId ;  /* 0x00000000000579c3 */ /* 0x000ea20000008800 */
[----:B------:R-:W-:Y:S01]  /*1410*/  UMOV UR4, 0x400 ;  /* 0x0000040000047882 */ /* 0x000fe20000000000 */
[----:B------:R-:W-:Y:S02]  /*1420*/  IMAD.U32 R0, RZ, RZ, UR38 ;  /* 0x00000026ff007e24 */ /* 0x000fe4000f8e00ff */
[----:B------:R-:W-:-:S03]  /*1430*/  IMAD.U32 R3, RZ, RZ, UR39 ;  /* 0x00000027ff037e24 */ /* 0x000fc6000f8e00ff */
[----:B------:R-:W-:Y:S01]  /*1440*/  SHF.L.U32 R0, R0, 0x1f, RZ ;  /* 0x0000001f00007819 */ /* 0x000fe200000006ff */
[----:B--2---:R-:W-:-:S06]  /*1450*/  ULEA UR4, UR5, UR4, 0x18 ;  /* 0x0000000405047291 */ /* 0x004fcc000f8ec03f */
[----:B------:R-:W-:-:S04]  /*1460*/  IMAD.U32 R6, RZ, RZ, UR4 ;  /* 0x00000004ff067e24 */ /* 0x000fc8000f8e00ff */
[----:B------:R-:W-:-:S04]  /*1470*/  IMAD R3, R3, 0x8, R6 ;  /* 0x0000000803037824 */ /* 0x000fc800078e0206 */
[----:B------:R2:W3:Y:S01]  /*1480*/  SYNCS.PHASECHK.TRANS64.TRYWAIT P1, [R3+URZ], R0 ;  /* 0x00000000030075a7 */ /* 0x0004e2000802017f */
[----:B------:R-:W-:Y:S05]  /*1490*/  @!P0 BRA `(.L_x_19) ;  /* 0x0000000000048947 */ /* 0x000fea0003800000 */
[----:B------:R-:W-:Y:S01]  /*14a0*/  BPT.TRAP 0x1 ;  /* 0x000000040000795c */ /* 0x000fe20000300000 */
.L_x_19:
[----:B---3--:R-:W-:Y:S05]  /*14b0*/  @P1 BRA `(.L_x_20) ;  /* 0x0000000000081947 */ /* 0x008fea0003800000 */
[----:B------:R-:W3:Y:S02]  /*14c0*/  SYNCS.PHASECHK.TRANS64.TRYWAIT P1, [R3+URZ], R0 ;  /* 0x00000000030075a7 */ /* 0x000ee4000802017f */
[----:B---3--:R-:W-:Y:S05]  /*14d0*/  @!P1 BRA `(.L_x_21) ;  /* 0x0000005c00c49947 */ /* 0x008fea0003800000 */
.L_x_20:
[----:B------:R-:W-:-:S04]  /*14e0*/  UISETP.LT.AND UP0, UPT, UR40, 0x1, UPT ;  /* 0x000000012800788c */ /* 0x000fc8000bf01270 */
[----:B------:R-:W-:-:S06]  /*14f0*/  USEL UR4, UR40, 0x1, UP0 ;  /* 0x0000000128047887 */ /* 0x000fcc0008000000 */
[----:B--23--:R-:W-:Y:S01]  /*1500*/  IMAD.U32 R0, RZ, RZ, UR4 ;  /* 0x00000004ff007e24 */ /* 0x00cfe2000f8e00ff */
[----:B------:R-:W-:Y:S05]  /*1510*/  WARPSYNC.ALL ;  /* 0x0000000000007948 */ /* 0x000fea0003800000 */
[----:B------:R-:W-:-:S04]  /*1520*/  IADD3 R0, -R0, UR40, RZ ;  /* 0x0000002800007c10 */ /* 0x000fc8000fffe1ff */
[----:B------:R-:W-:Y:S02]  /*1530*/  ISETP.GE.AND P1, PT, R0, 0x1, PT ;  /* 0x000000010000780c */ /* 0x000fe40003f26270 */
[----:B------:R-:W-:Y:S01]  /*1540*/  R2UR UR4, R6 ;  /* 0x00000000060472ca */ /* 0x000fe200000e0000 */
[----:B------:R-:W-:Y:S01]  /*1550*/  ULEA UR6, UR39, UR41, 0xb ;  /* 0x0000002927067291 */ /* 0x000fe2000f8e583f */
[----:B------:R-:W-:Y:S01]  /*1560*/  WARPGROUP.ARRIVE ;  /* 0x00000000000079c5 */ /* 0x000fe20000000000 */
[----:B------:R-:W-:Y:S01]  /*1570*/  UMOV UR9, 0x40000040 ;  /* 0x4000004000097882 */ /* 0x000fe20000000000 */
[----:B------:R-:W-:Y:S01]  /*1580*/  UMOV UR11, 0x40000040 ;  /* 0x40000040000b7882 */ /* 0x000fe20000000000 */
[----:B------:R-:W-:-:S03]  /*1590*/  UIADD3 UR7, UR6, 0x400, URZ ;  /* 0x0000040006077890 */ /* 0x000fc6000fffe03f */
[----:B------:R-:W-:-:S05]  /*15a0*/  UMOV UR8, UR6 ;  /* 0x0000000600087c82 */ /* 0x000fca0008000000 */
[----:B------:R-:W-:-:S04]  /*15b0*/  UIADD3 UR4, UR4, 0x28100, URZ ;  /* 0x0002810004047890 */ /* 0x000fc8000fffe03f */
[----:B------:R-:W-:-:S04]  /*15c0*/  USHF.R.U32.HI UR4, URZ, 0x4, UR4 ;  /* 0x000000043f047899 */ /* 0x000fc80008011604 */
[----:B------:R-:W-:-:S04]  /*15d0*/  ULOP3.LUT UR4, UR4, 0x3fff, URZ, 0xc0, !UPT ;  /* 0x00003fff04047892 */ /* 0x000fc8000f8ec03f */
[----:B------:R-:W-:-:S04]  /*15e0*/  ULOP3.LUT UR4, UR4, 0x10000, URZ, 0xfc, !UPT ;  /* 0x0001000004047892 */ /* 0x000fc8000f8efc3f */
[----:B------:R-:W-:-:S07]  /*15f0*/  ULEA UR5, UR39, UR4, 0x9 ;  /* 0x0000000427057291 */ /* 0x000fce000f8e483f */
[----:B------:R-:W-:Y:S02]  /*1600*/  UMOV UR10, UR5 ;  /* 0x00000005000a7c82 */ /* 0x000fe40008000000 */
[----:B------:R-:W-:Y:S01]  /*1610*/  IGMMA.64x64x32.S8.S8 R56, gdesc[UR8], RZ, !UPT, gsb0 ;  /* 0x01e00000083879f1 */ /* 0x000fe2000c0410ff */
[----:B------:R-:W-:Y:S01]  /*1620*/  UMOV UR8, UR7 ;  /* 0x0000000700087c82 */ /* 0x000fe20008000000 */
[----:B------:R-:W-:Y:S01]  /*1630*/  UMOV UR9, 0x40000040 ;  /* 0x4000004000097882 */ /* 0x000fe20000000000 */
[----:B------:R-:W-:Y:S01]  /*1640*/  UIADD3 UR7, UR6, 0x402, URZ ;  /* 0x0000040206077890 */ /* 0x000fe2000fffe03f */
[----:B------:R-:W-:Y:S02]  /*1650*/  WARPGROUP.DEPBAR.LE gsb0, 0x0 ;  /* 0x00008000000079c5 */ /* 0x000fe40000010000 */
[----:B------:R-:W-:-:S06]  /*1660*/  WARPGROUP.ARRIVE ;  /* 0x00000000000079c5 */ /* 0x000fcc0000000000 */
[----:B------:R-:W-:Y:S01]  /*1670*/  IGMMA.64x64x32.S8.S8 R24, gdesc[UR8], RZ, !UPT, gsb0 ;  /* 0x01e00000081879f1 */ /* 0x000fe2000c0410ff */
[----:B------:R-:W-:Y:S02]  /*1680*/  UIADD3 UR8, UR6, 0x2, URZ ;  /* 0x0000000206087890 */ /* 0x000fe4000fffe03f */
[----:B------:R-:W-:Y:S01]  /*1690*/  UIADD3 UR10, UR5, 0x2, URZ ;  /* 0x00000002050a7890 */ /* 0x000fe2000fffe03f */
[----:B------:R-:W-:Y:S01]  /*16a0*/  UMOV UR9, 0x40000040 ;  /* 0x4000004000097882 */ /* 0x000fe20000000000 */
[----:B------:R-:W-:Y:S01]  /*16b0*/  UMOV UR11, 0x40000040 ;  /* 0x40000040000b7882 */ /* 0x000fe20000000000 */
[----:B------:R-:W-:Y:S02]  /*16c0*/  WARPGROUP.DEPBAR.LE gsb0, 0x0 ;  /* 0x00008000000079c5 */ /* 0x000fe40000010000 */
[----:B------:R-:W-:-:S06]  /*16d0*/  WARPGROUP.ARRIVE ;  /* 0x00000000000079c5 */ /* 0x000fcc0000000000 */
[----:B------:R-:W-:Y:S01]  /*16e0*/  IGMMA.64x64x32.S8.S8 R56, gdesc[UR8], R56, gsb0 ;  /* 0x01e00000083879f1 */ /* 0x000fe20008041038 */
[----:B------:R-:W-:Y:S01]  /*16f0*/  UMOV UR8, UR7 ;  /* 0x0000000700087c82 */ /* 0x000fe20008000000 */
[----:B------:R-:W-:Y:S01]  /*1700*/  UMOV UR9, 0x40000040 ;  /* 0x4000004000097882 */ /* 0x000fe20000000000 */
[----:B------:R-:W-:Y:S01]  /*1710*/  UIADD3 UR7, UR6, 0x404, URZ ;  /* 0x0000040406077890 */ /* 0x000fe2000fffe03f */
[----:B------:R-:W-:Y:S02]  /*1720*/  WARPGROUP.DEPBAR.LE gsb0, 0x0 ;  /* 0x00008000000079c5 */ /* 0x000fe40000010000 */
[----:B------:R-:W-:-:S06]  /*1730*/  WARPGROUP.ARRIVE ;  /* 0x00000000000079c5 */ /* 0x000fcc0000000000 */
[----:B------:R-:W-:Y:S01]  /*1740*/  IGMMA.64x64x32.S8.S8 R24, gdesc[UR8], R24, gsb0 ;  /* 0x01e00000081879f1 */ /* 0x000fe20008041018 */
        /* <DEDUP_REMOVED lines=9> */
[----:B------:R-:W-:Y:S02]  /*17e0*/  WARPGROUP.DEPBAR.LE gsb0, 0x0 ;  /* 0x00008000000079c5 */ /* 0x000fe40000010000 */
[----:B------:R-:W-:-:S06]  /*17f0*/  WARPGROUP.ARRIVE ;  /* 0x00000000000079c5 */ /* 0x000fcc0000000000 */
[----:B------:R-:W-:Y:S01]  /*1800*/  IGMMA.64x64x32.S8.S8 R24, gdesc[UR8], R24, gsb0 ;  /* 0x01e00000081879f1 */ /* 0x000fe20008041018 */
[----:B------:R-:W-:Y:S02]  /*1810*/  UIADD3 UR8, UR6, 0x6, URZ ;  /* 0x0000000606087890 */ /* 0x000fe4000fffe03f */
[----:B------:R-:W-:Y:S01]  /*1820*/  UIADD3 UR10, UR5, 0x6, URZ ;  /* 0x00000006050a7890 */ /* 0x000fe2000fffe03f */
[----:B------:R-:W-:Y:S01]  /*1830*/  UMOV UR9, 0x40000040 ;  /* 0x4000004000097882 */ /* 0x000fe20000000000 */
[----:B------:R-:W-:Y:S01]  /*1840*/  UMOV UR11, 0x40000040 ;  /* 0x40000040000b7882 */ /* 0x000fe20000000000 */
[----:B------:R-:W-:Y:S01]  /*1850*/  UIADD3 UR6, UR6, 0x406, URZ ;  /* 0x0000040606067890 */ /* 0x000fe2000fffe03f */
[----:B------:R-:W-:Y:S02]  /*1860*/  WARPGROUP.DEPBAR.LE gsb0, 0x0 ;  /* 0x00008000000079c5 */ /* 0x000fe40000010000 */
[----:B------:R-:W-:-:S06]  /*1870*/  WARPGROUP.ARRIVE ;  /* 0x00000000000079c5 */ /* 0x000fcc0000000000 */
[----:B------:R-:W-:Y:S01]  /*1880*/  IGMMA.64x64x32.S8.S8 R56, gdesc[UR8], R56, gsb0 ;  /* 0x01e00000083879f1 */ /* 0x000fe20008041038 */
[----:B------:R-:W-:Y:S01]  /*1890*/  UMOV UR8, UR6 ;  /* 0x0000000600087c82 */ /* 0x000fe20008000000 */
[----:B------:R-:W-:Y:S01]  /*18a0*/  UMOV UR9, 0x40000040 ;  /* 0x4000004000097882 */ /* 0x000fe20000000000 */
[----:B------:R-:W-:Y:S02]  /*18b0*/  WARPGROUP.DEPBAR.LE gsb0, 0x0 ;  /* 0x00008000000079c5 */ /* 0x000fe40000010000 */
[----:B------:R-:W-:-:S06]  /*18c0*/  WARPGROUP.ARRIVE ;  /* 0x00000000000079c5 */ /* 0x000fcc0000000000 */
[----:B------:R-:W-:Y:S03]  /*18d0*/  IGMMA.64x64x32.S8.S8 R24, gdesc[UR8], R24, gsb0 ;  /* 0x01e00000081879f1 */ /* 0x000fe60008041018 */
[----:B------:R-:W-:Y:S02]  /*18e0*/  WARPGROUP.DEPBAR.LE gsb0, 0x0 ;  /* 0x00008000000079c5 */ /* 0x000fe40000010000 */
[----:B------:R-:W-:Y:S05]  /*18f0*/  @!P1 BRA `(.L_x_22) ;  /* 0x0000000400849947 */ /* 0x000fea0003800000 */
[----:B------:R-:W-:Y:S02]  /*1900*/  UIADD3 UR5, UR39, 0x1, URZ ;  /* 0x0000000127057890 */ /* 0x000fe4000fffe03f */
[----:B------:R-:W-:Y:S02]  /*1910*/  IMAD.U32 R3, RZ, RZ, UR39 ;  /* 0x00000027ff037e24 */ /* 0x000fe4000f8e00ff */
[----:B------:R-:W-:-:S04]  /*1920*/  UISETP.NE.AND UP0, UPT, UR5, 0x5, UPT ;  /* 0x000000050500788c */ /* 0x000fc8000bf05270 */
[----:B------:R-:W-:Y:S02]  /*1930*/  USEL UR6, URZ, 0x1, UP0 ;  /* 0x000000013f067887 */ /* 0x000fe40008000000 */
[----:B------:R-:W-:Y:S02]  /*1940*/  USEL UR5, UR5, URZ, UP0 ;  /* 0x0000003f05057287 */ /* 0x000fe40008000000 */
[----:B------:R-:W-:-:S06]  /*1950*/  ULOP3.LUT UR6, UR38, UR6, URZ, 0x3c, !UPT ;  /* 0x0000000626067292 */ /* 0x000fcc000f8e3c3f */
[----:B------:R-:W-:-:S07]  /*1960*/  IMAD.U32 R7, RZ, RZ, UR6 ;  /* 0x00000006ff077e24 */ /* 0x000fce000f8e00ff */
.L_x_29:
[----:B------:R-:W-:Y:S05]  /*1970*/  @!P0 BRA `(.L_x_23) ;  /* 0x0000000000048947 */ /* 0x000fea0003800000 */
[----:B------:R-:W-:Y:S01]  /*1980*/  BPT.TRAP 0x1 ;  /* 0x000000040000795c */ /* 0x000fe20000300000 */
.L_x_23:
[----:B------:R-:W2:Y:S01]  /*1990*/  S2UR UR7, SR_CgaCtaId ;  /* 0x00000000000779c3 */ /* 0x000ea20000008800 */
[----:B------:R-:W-:Y:S01]  /*19a0*/  UMOV UR6, 0x400 ;  /* 0x0000040000067882 */ /* 0x000fe20000000000 */
[----:B01----:R-:W-:Y:S01]  /*19b0*/  IMAD.U32 R5, RZ, RZ, UR5 ;  /* 0x00000005ff057e24 */ /* 0x003fe2000f8e00ff */
[----:B------:R-:W-:Y:S01]  /*19c0*/  SHF.L.U32 R4, R7, 0x1f, RZ ;  /* 0x0000001f07047819 */ /* 0x000fe200000006ff */
[----:B--2---:R-:W-:-:S06]  /*19d0*/  ULEA UR6, UR7, UR6, 0x18 ;  /* 0x0000000607067291 */ /* 0x004fcc000f8ec03f */
[----:B------:R-:W-:-:S04]  /*19e0*/  IMAD.U32 R6, RZ, RZ, UR6 ;  /* 0x00000006ff067e24 */ /* 0x000fc8000f8e00ff */
[----:B------:R-:W-:-:S04]  /*19f0*/  IMAD R5, R5, 0x8, R6 ;  /* 0x0000000805057824 */ /* 0x000fc800078e0206 */
[----:B------:R0:W1:Y:S01]  /*1a00*/  SYNCS.PHASECHK.TRANS64.TRYWAIT P1, [R5+URZ], R4 ;  /* 0x00000004050075a7 */ /* 0x000062000802017f */
[----:B------:R-:W-:Y:S05]  /*1a10*/  @!P0 BRA `(.L_x_24) ;  /* 0x0000000000048947 */ /* 0x000fea0003800000 */
[----:B------:R-:W-:Y:S01]  /*1a20*/  BPT.TRAP 0x1 ;  /* 0x000000040000795c */ /* 0x000fe20000300000 */
.L_x_24:
[----:B-1----:R-:W-:Y:S05]  /*1a30*/  @P1 BRA `(.L_x_25) ;  /* 0x0000000000081947 */ /* 0x002fea0003800000 */
[----:B------:R-:W1:Y:S02]  /*1a40*/  SYNCS.PHASECHK.TRANS64.TRYWAIT P1, [R5+URZ], R4 ;  /* 0x00000004050075a7 */ /* 0x000e64000802017f */
[----:B-1----:R-:W-:Y:S05]  /*1a50*/  @!P1 BRA `(.L_x_26) ;  /* 0x0000005800789947 */ /* 0x002fea0003800000 */
.L_x_25:
[----:B------:R-:W-:Y:S01]  /*1a60*/  ULEA UR6, UR5, UR4, 0x9 ;  /* 0x0000000405067291 */ /* 0x000fe2000f8e483f */
[----:B------:R-:W-:Y:S01]  /*1a70*/  WARPGROUP.ARRIVE ;  /* 0x00000000000079c5 */ /* 0x000fe20000000000 */
[----:B------:R-:W-:Y:S01]  /*1a80*/  ULEA UR7, UR5, UR41, 0xb ;  /* 0x0000002905077291 */ /* 0x000fe2000f8e583f */
[----:B------:R-:W-:Y:S01]  /*1a90*/  UMOV UR11, 0x40000040 ;  /* 0x40000040000b7882 */ /* 0x000fe20000000000 */
[----:B------:R-:W-:Y:S02]  /*1aa0*/  UMOV UR9, 0x40000040 ;  /* 0x4000004000097882 */ /* 0x000fe40000000000 */
[----:B------:R-:W-:Y:S01]  /*1ab0*/  UIADD3 UR12, UR7, 0x400, URZ ;  /* 0x00000400070c7890 */ /* 0x000fe2000fffe03f */
[----:B------:R-:W-:Y:S02]  /*1ac0*/  UMOV UR10, UR6 ;  /* 0x00000006000a7c82 */ /* 0x000fe40008000000 */
[----:B------:R-:W-:Y:S02]  /*1ad0*/  UMOV UR8, UR7 ;  /* 0x0000000700087c82 */ /* 0x000fe40008000000 */
[----:B------:R-:W-:Y:S01]  /*1ae0*/  IGMMA.64x64x32.S8.S8 R56, gdesc[UR8], R56, gsb0 ;  /* 0x01e00000083879f1 */ /* 0x000fe20008041038 */
[----:B------:R-:W-:Y:S01]  /*1af0*/  UMOV UR9, 0x40000040 ;  /* 0x4000004000097882 */ /* 0x000fe20000000000 */
[----:B------:R-:W-:Y:S01]  /*1b00*/  UMOV UR8, UR12 ;  /* 0x0000000c00087c82 */ /* 0x000fe20008000000 */
[----:B------:R-:W-:Y:S01]  /*1b10*/  UIADD3 UR12, UR7, 0x402, URZ ;  /* 0x00000402070c7890 */ /* 0x000fe2000fffe03f */
[----:B------:R-:W-:-:S02]  /*1b20*/  WARPGROUP.DEPBAR.LE gsb0, 0x0 ;  /* 0x00008000000079c5 */ /* 0x000fc40000010000 */
        /* <DEDUP_REMOVED lines=42> */
[----:B------:R-:W-:Y:S01]  /*1dd0*/  BPT.TRAP 0x1 ;  /* 0x000000040000795c */ /* 0x000fe20000300000 */
.L_x_27:
[----:B------:R-:W-:-:S13]  /*1de0*/  ISETP.NE.AND P1, PT, R102, RZ, PT ;  /* 0x000000ff6600720c */ /* 0x000fda0003f25270 */
[----:B01----:R-:W-:-:S04]  /*1df0*/  @P1 IMAD R4, R3, 0x8, R6 ;  /* 0x0000000803041824 */ /* 0x003fc800078e0206 */
[----:B------:R-:W-:-:S05]  /*1e00*/  @P1 VIADD R5, R4, 0x28 ;  /* 0x0000002804051836 */ /* 0x000fca0000000000 */
[----:B------:R-:W-:-:S04]  /*1e10*/  @P1 PRMT R5, R22, 0x654, R5 ;  /* 0x0000065416051816 */ /* 0x000fc80000000005 */
[----:B------:R0:W-:Y:S01]  /*1e20*/  @P1 SYNCS.ARRIVE.TRANS64.RED.A1T0 RZ, [R5+URZ], RZ ;  /* 0x000000ff05ff19a7 */ /* 0x0001e2000810043f */
[----:B------:R-:W-:-:S13]  /*1e30*/  ISETP.GT.U32.AND P1, PT, R19, 0x1, PT ;  /* 0x000000011300780c */ /* 0x000fda0003f24070 */
[----:B0-----:R-:W-:Y:S05]  /*1e40*/  @P1 BRA `(.L_x_28) ;  /* 0x0000000000041947 */ /* 0x001fea0003800000 */
[----:B------:R-:W-:Y:S01]  /*1e50*/  BPT.TRAP 0x1 ;  /* 0x000000040000795c */ /* 0x000fe20000300000 */
.L_x_28:
[----:B------:R-:W-:Y:S01]  /*1e60*/  UIADD3 UR5, UR5, 0x1, URZ ;  /* 0x0000000105057890 */ /* 0x000fe2000fffe03f */
[C---:B------:R-:W-:Y:S01]  /*1e70*/  ISETP.GT.AND P2, PT, R0.reuse, 0x1, PT ;  /* 0x000000010000780c */ /* 0x040fe20003f44270 */
[----:B------:R-:W-:Y:S02]  /*1e80*/  VIADD R3, R3, 0x1 ;  /* 0x0000000103037836 */ /* 0x000fe40000000000 */
[----:B------:R-:W-:Y:S01]  /*1e90*/  UISETP.NE.AND UP0, UPT, UR5, 0x5, UPT ;  /* 0x000000050500788c */ /* 0x000fe2000bf05270 */
[----:B------:R-:W-:Y:S02]  /*1ea0*/  VIADD R0, R0, 0xffffffff ;  /* 0xffffffff00007836 */ /* 0x000fe40000000000 */
[C---:B------:R-:W-:Y:S01]  /*1eb0*/  ISETP.NE.AND P1, PT, R3.reuse, 0x5, PT ;  /* 0x000000050300780c */ /* 0x040fe20003f25270 */
[----:B------:R-:W-:Y:S02]  /*1ec0*/  USEL UR6, URZ, 0x1, UP0 ;  /* 0x000000013f067887 */ /* 0x000fe40008000000 */
[----:B------:R-:W-:Y:S01]  /*1ed0*/  USEL UR5, UR5, URZ, UP0 ;  /* 0x0000003f05057287 */ /* 0x000fe20008000000 */
[----:B------:R-:W-:-:S03]  /*1ee0*/  SEL R3, R3, RZ, P1 ;  /* 0x000000ff03037207 */ /* 0x000fc60000800000 */
[----:B------:R-:W-:Y:S01]  /*1ef0*/  LOP3.LUT R7, R7, UR6, RZ, 0x3c, !PT ;  /* 0x0000000607077c12 */ /* 0x000fe2000f8e3cff */
[----:B------:R-:W-:Y:S07]  /*1f00*/  @P2 BRA `(.L_x_29) ;  /* 0xfffffff800982947 */ /* 0x000fee000383ffff */
.L_x_22:
[----:B------:R-:W2:Y:S02]  /*1f10*/  LDC R0, c[0x0][0x28c] ;  /* 0x0000a300ff007b82 */ /* 0x000ea40000000800 */
[----:B--2---:R-:W-:-:S13]  /*1f20*/  ISETP.GE.AND P1, PT, R0, 0x1, PT ;  /* 0x000000010000780c */ /* 0x004fda0003f26270 */
[----:B------:R-:W-:Y:S05]  /*1f30*/  @!P1 BRA `(.L_x_30) ;  /* 0x0000000000509947 */ /* 0x000fea0003800000 */
[----:B------:R-:W-:Y:S05]  /*1f40*/  @!P0 BRA `(.L_x_31) ;  /* 0x0000000000048947 */ /* 0x000fea0003800000 */
[----:B------:R-:W-:Y:S01]  /*1f50*/  BPT.TRAP 0x1 ;  /* 0x000000040000795c */ /* 0x000fe20000300000 */
.L_x_31:
[----:B------:R-:W-:Y:S01]  /*1f60*/  ISETP.NE.AND P1, PT, R102, RZ, PT ;  /* 0x000000ff6600720c */ /* 0x000fe20003f25270 */
[----:B------:R-:W-:Y:S01]  /*1f70*/  BSSY B0, `(.L_x_32) ;  /* 0x000000e000007945 */ /* 0x000fe20003800000 */
[----:B------:R-:W-:-:S11]  /*1f80*/  ISETP.GT.U32.AND P0, PT, R19, 0x1, PT ;  /* 0x000000011300780c */ /* 0x000fd60003f04070 */
[----:B------:R-:W-:Y:S05]  /*1f90*/  @!P1 BRA `(.L_x_33) ;  /* 0x00000000002c9947 */ /* 0x000fea0003800000 */
[----:B------:R-:W-:-:S04]  /*1fa0*/  UISETP.LT.AND UP0, UPT, UR40, 0x1, UPT ;  /* 0x000000012800788c */ /* 0x000fc8000bf01270 */
[----:B------:R-:W-:-:S04]  /*1fb0*/  USEL UR6, UR40, 0x1, UP0 ;  /* 0x0000000128067887 */ /* 0x000fc80008000000 */
[----:B------:R-:W-:-:S04]  /*1fc0*/  UIADD3 UR6, UR39, UR40, -UR6 ;  /* 0x0000002827067290 */ /* 0x000fc8000fffe806 */
[----:B------:R-:W-:-:S04]  /*1fd0*/  UIMAD.WIDE.U32 UR4, UR6, -0x33333333, URZ ;  /* 0xcccccccd060478a5 */ /* 0x000fc8000f8e003f */
[----:B------:R-:W-:-:S04]  /*1fe0*/  USHF.R.U32.HI UR4, URZ, 0x2, UR5 ;  /* 0x000000023f047899 */ /* 0x000fc80008011605 */
[----:B------:R-:W-:-:S06]  /*1ff0*/  UIMAD UR6, UR4, -0x5, UR6 ;  /* 0xfffffffb040678a4 */ /* 0x000fcc000f8e0206 */
[----:B------:R-:W-:-:S04]  /*2000*/  IMAD.U32 R3, RZ, RZ, UR6 ;  /* 0x00000006ff037e24 */ /* 0x000fc8000f8e00ff */
[----:B------:R-:W-:-:S04]  /*2010*/  IMAD R0, R3, 0x8, R6 ;  /* 0x0000000803007824 */ /* 0x000fc800078e0206 */
[----:B------:R-:W-:-:S05]  /*2020*/  VIADD R3, R0, 0x28 ;  /* 0x0000002800037836 */ /* 0x000fca0000000000 */
[----:B------:R-:W-:-:S04]  /*2030*/  PRMT R3, R22, 0x654, R3 ;  /* 0x0000065416037816 */ /* 0x000fc80000000003 */
[----:B------:R2:W-:Y:S03]  /*2040*/  SYNCS.ARRIVE.TRANS64.RED.A1T0 RZ, [R3+URZ], RZ ;  /* 0x000000ff03ff79a7 */ /* 0x0005e6000810043f */
.L_x_33:
[----:B------:R-:W-:Y:S05]  /*2050*/  BSYNC B0 ;  /* 0x0000000000007941 */ /* 0x000fea0003800000 */
.L_x_32:
[----:B------:R-:W-:Y:S05]  /*2060*/  @P0 BRA `(.L_x_30) ;  /* 0x0000000000040947 */ /* 0x000fea0003800000 */
[----:B------:R-:W-:Y:S01]  /*2070*/  BPT.TRAP 0x1 ;  /* 0x000000040000795c */ /* 0x000fe20000300000 */
.L_x_30:
[----:B------:R-:W3:Y:S01]  /*2080*/  LDC R6, c[0x0][0x288] ;  /* 0x0000a200ff067b82 */ /* 0x000ee20000000800 */
[--C-:B------:R-:W-:Y:S01]  /*2090*/  SHF.R.U32.HI R0, RZ, 0x2, R18.reuse ;  /* 0x00000002ff007819 */ /* 0x100fe20000011612 */
[----:B------:R-:W-:Y:S01]  /*20a0*/  IMAD.SHL.U32 R9, R92, 0x40, RZ ;  /* 0x000000405c097824 */ /* 0x000fe200078e00ff */
[----:B01----:R-:W-:Y:S01]  /*20b0*/  SHF.R.U32.HI R5, RZ, 0x7, R18 ;  /* 0x00000007ff057819 */ /* 0x003fe20000011612 */
[----:B------:R-:W-:Y:S01]  /*20c0*/  UIADD3 UR39, UR40, UR39, URZ ;  /* 0x0000002728277290 */ /* 0x000fe2000fffe03f */
[----:B--2---:R-:W-:Y:S01]  /*20d0*/  LOP3.LUT R3, R0, 0x7, RZ, 0xc0, !PT ;  /* 0x0000000700037812 */ /* 0x004fe200078ec0ff */
[----:B------:R-:W-:Y:S01]  /*20e0*/  IMAD.SHL.U32 R11, R91, 0x100, RZ ;  /* 0x000001005b0b7824 */ /* 0x000fe200078e00ff */
[C---:B------:R-:W-:Y:S01]  /*20f0*/  LOP3.LUT R4, R18.reuse, 0x60, RZ, 0xc0, !PT ;  /* 0x0000006012047812 */ /* 0x040fe200078ec0ff */
[----:B------:R-:W-:Y:S01]  /*2100*/  UISETP.GT.U32.AND UP0, UPT, UR39, 0x4, UPT ;  /* 0x000000042700788c */ /* 0x000fe2000bf04070 */
[----:B------:R-:W-:Y:S01]  /*2110*/  LOP3.LUT R0, R5, 0x1, RZ, 0xc0, !PT ;  /* 0x0000000105007812 */ /* 0x000fe200078ec0ff */
[C---:B------:R-:W-:Y:S01]  /*2120*/  IMAD.SHL.U32 R94, R18.reuse, 0x2, RZ ;  /* 0x00000002125e7824 */ /* 0x040fe200078e00ff */
[----:B------:R-:W-:Y:S01]  /*2130*/  SHF.R.U32.HI R8, RZ, 0x1, R4 ;  /* 0x00000001ff087819 */ /* 0x000fe20000011604 */
[----:B------:R-:W-:Y:S01]  /*2140*/  ULDC UR7, c[0x0][0x284] ;  /* 0x0000a10000077ab9 */ /* 0x000fe20000000800 */
[----:B------:R-:W-:Y:S01]  /*2150*/  LOP3.LUT R4, R18, 0x3, RZ, 0xc0, !PT ;  /* 0x0000000312047812 */ /* 0x000fe200078ec0ff */
[----:B------:R-:W-:Y:S01]  /*2160*/  IMAD.SHL.U32 R10, R0, 0x40, RZ ;  /* 0x00000040000a7824 */ /* 0x000fe200078e00ff */
[----:B------:R-:W-:Y:S01]  /*2170*/  UISETP.LT.U32.AND UP0, UPT, UR40, 0x5, UP0 ;  /* 0x000000052800788c */ /* 0x000fe20008701070 */
[----:B------:R-:W-:Y:S01]  /*2180*/  SHF.R.S32.HI R92, RZ, 0x1f, R23 ;  /* 0x0000001fff5c7819 */ /* 0x000fe20000011417 */
[----:B------:R-:W-:Y:S01]  /*2190*/  UISETP.GE.U32.AND UP1, UPT, UR40, 0x5, UPT ;  /* 0x000000052800788c */ /* 0x000fe2000bf26070 */
[--C-:B------:R-:W-:Y:S01]  /*21a0*/  IADD3 R5, RZ, -R8, -R3.reuse ;  /* 0x80000008ff057210 */ /* 0x100fe20007ffe803 */
[----:B------:R-:W-:Y:S01]  /*21b0*/  ULDC.64 UR8, c[0x0][0x5d0] ;  /* 0x0001740000087ab9 */ /* 0x000fe20000000a00 */
[C---:B------:R-:W-:Y:S01]  /*21c0*/  LOP3.LUT R94, R9.reuse, 0x6, R94, 0xf8, !PT ;  /* 0x00000006095e7812 */ /* 0x040fe200078ef85e */
[----:B------:R-:W-:Y:S01]  /*21d0*/  UIMAD.WIDE.U32 UR4, UR39, -0x33333333, URZ ;  /* 0xcccccccd270478a5 */ /* 0x000fe2000f8e003f */
[----:B------:R-:W-:Y:S01]  /*21e0*/  LOP3.LUT R3, R10, 0x40, R3, 0xe2, !PT ;  /* 0x000000400a037812 */ /* 0x000fe200078ee203 */
[----:B------:R-:W-:Y:S01]  /*21f0*/  USEL UR6, URZ, 0x1, !UP0 ;  /* 0x000000013f067887 */ /* 0x000fe2000c000000 */
[----:B---3--:R-:W-:Y:S01]  /*2200*/  ISETP.GE.AND P0, PT, R9, R6, PT ;  /* 0x000000060900720c */ /* 0x008fe20003f06270 */
[----:B------:R-:W-:Y:S01]  /*2210*/  IMAD R10, R4, -0x2, R6 ;  /* 0xfffffffe040a7824 */ /* 0x000fe200078e0206 */
[----:B------:R-:W-:Y:S01]  /*2220*/  SHF.R.S32.HI R95, RZ, 0x1f, R94 ;  /* 0x0000001fff5f7819 */ /* 0x000fe2000001145e */
[----:B------:R-:W-:Y:S01]  /*2230*/  IMAD R6, R92, UR8, RZ ;  /* 0x000000085c067c24 */ /* 0x000fe2000f8e02ff */
[----:B------:R-:W-:Y:S01]  /*2240*/  ISETP.GE.OR P0, PT, R11, UR7, P0 ;  /* 0x000000070b007c0c */ /* 0x000fe20008706670 */
[----:B------:R-:W-:Y:S01]  /*2250*/  IMAD R0, R0, -0x40, R5 ;  /* 0xffffffc000007824 */ /* 0x000fe200078e0205 */
[----:B------:R-:W-:Y:S01]  /*2260*/  USHF.R.U32.HI UR4, URZ, 0x2, UR5 ;  /* 0x000000023f047899 */ /* 0x000fe20008011605 */
[----:B------:R-:W-:Y:S01]  /*2270*/  IMAD.WIDE R4, R91, 0x100, RZ ;  /* 0x000001005b047825 */ /* 0x000fe200078e02ff */
[----:B------:R-:W-:-:S02]  /*2280*/  ULOP3.LUT UR38, UR38, UR6, URZ, 0x3c, !UPT ;  /* 0x0000000626267292 */ /* 0x000fc4000f8e3c3f */
[----:B------:R-:W-:Y:S01]  /*2290*/  UIMAD UR39, UR4, -0x5, UR39 ;  /* 0xfffffffb042778a4 */ /* 0x000fe2000f8e0227 */
[C---:B------:R-:W-:Y:S01]  /*22a0*/  IMAD R13, R23.reuse, UR9, R6 ;  /* 0x00000009170d7c24 */ /* 0x040fe2000f8e0206 */
[----:B------:R-:W-:Y:S01]  /*22b0*/  @UP1 ULOP3.LUT UR38, UR38, 0x1, UR4, 0x78, !UPT ;  /* 0x0000000126261892 */ /* 0x000fe2000f8e7804 */
[----:B------:R-:W-:Y:S01]  /*22c0*/  IMAD.WIDE.U32 R6, R23, UR8, R94 ;  /* 0x0000000817067c25 */ /* 0x000fe2000f8e005e */
[----:B------:R-:W-:Y:S02]  /*22d0*/  IADD3 R91, -R11, UR7, R0 ;  /* 0x000000070b5b7c10 */ /* 0x000fe4000fffe100 */
[----:B------:R-:W-:Y:S01]  /*22e0*/  LOP3.LUT R105, R4, R3, R8, 0xfe, !PT ;  /* 0x0000000304697212 */ /* 0x000fe200078efe08 */
[----:B------:R-:W-:Y:S02]  /*22f0*/  IMAD.IADD R7, R7, 0x1, R13 ;  /* 0x0000000107077824 */ /* 0x000fe400078e020d */
[----:B------:R-:W-:Y:S02]  /*2300*/  IMAD.IADD R3, R10, 0x1, -R9 ;  /* 0x000000010a037824 */ /* 0x000fe400078e0a09 */
[----:B------:R-:W-:Y:S01]  /*2310*/  IMAD.MOV.U32 R0, RZ, RZ, -0x1 ;  /* 0xffffffffff007424 */ /* 0x000fe200078e00ff */
[----:B------:R-:W-:Y:S06]  /*2320*/  @P0 BRA `(.L_x_34) ;  /* 0x0000003000f40947 */ /* 0x000fec0003800000 */
[----:B------:R-:W0:Y:S01]  /*2330*/  LDC.64 R20, c[0x0][0x5c8] ;  /* 0x00017200ff147b82 */ /* 0x000e220000000a00 */
[----:B------:R-:W-:Y:S01]  /*2340*/  ULDC.64 UR4, c[0x0][0x5c0] ;  /* 0x0001700000047ab9 */ /* 0x000fe20000000a00 */
[----:B------:R-:W-:Y:S01]  /*2350*/  BSSY B0, `(.L_x_34) ;  /* 0x000033a000007945 */ /* 0x000fe20003800000 */
[-C--:B0-----:R-:W-:Y:S01]  /*2360*/  IMAD R8, R5, R20.reuse, RZ ;  /* 0x0000001405087224 */ /* 0x081fe200078e02ff */
[----:B------:R-:W-:Y:S01]  /*2370*/  SHF.L.U64.HI R13, R20, 0x7, R21 ;  /* 0x00000007140d7819 */ /* 0x000fe20000010215 */
[----:B------:R-:W-:-:S04]  /*2380*/  IMAD.WIDE.U32 R6, R105, R20, R6 ;  /* 0x0000001469067225 */ /* 0x000fc800078e0006 */
[----:B------:R-:W-:Y:S01]  /*2390*/  IMAD R9, R105, R21, R8 ;  /* 0x0000001569097224 */ /* 0x000fe200078e0208 */
[----:B------:R-:W-:Y:S01]  /*23a0*/  IADD3 R14, P0, R6, UR4, RZ ;  /* 0x00000004060e7c10 */ /* 0x000fe2000ff1e0ff */
[C---:B------:R-:W-:Y:S02]  /*23b0*/  IMAD.SHL.U32 R11, R20.reuse, 0x80, RZ ;  /* 0x00000080140b7824 */ /* 0x040fe400078e00ff */
[----:B------:R-:W-:Y:S01]  /*23c0*/  IMAD.IADD R9, R7, 0x1, R9 ;  /* 0x0000000107097824 */ /* 0x000fe200078e0209 */
[-C--:B------:R-:W-:Y:S02]  /*23d0*/  LEA R6, P1, R20, R14.reuse, 0x3 ;  /* 0x0000000e14067211 */ /* 0x080fe400078218ff */
[----:B------:R-:W-:Y:S02]  /*23e0*/  IADD3 R8, P2, R11, R14, RZ ;  /* 0x0000000e0b087210 */ /* 0x000fe40007f5e0ff */
[----:B------:R-:W-:Y:S02]  /*23f0*/  IADD3.X R15, R9, UR5, RZ, P0, !PT ;  /* 0x00000005090f7c10 */ /* 0x000fe400087fe4ff */
[----:B-----5:R-:W-:-:S02]  /*2400*/  ISETP.NE.AND P0, PT, R89, RZ, PT ;  /* 0x000000ff5900720c */ /* 0x020fc40003f05270 */
[----:B------:R-:W-:Y:S01]  /*2410*/  LEA.HI.X R7, R20, R15, R21, 0x3, P1 ;  /* 0x0000000f14077211 */ /* 0x000fe200008f1c15 */
[----:B------:R-:W-:Y:S01]  /*2420*/  IMAD.X R9, R13, 0x1, R15, P2 ;  /* 0x000000010d097824 */ /* 0x000fe200010e060f */
[----:B------:R-:W-:-:S05]  /*2430*/  IADD3 R10, P1, R11, R6, RZ ;  /* 0x000000060b0a7210 */ /* 0x000fca0007f3e0ff */
[----:B------:R-:W-:-:S04]  /*2440*/  IMAD.X R11, R13, 0x1, R7, P1 ;  /* 0x000000010d0b7824 */ /* 0x000fc800008e0607 */
[----:B------:R-:W-:Y:S05]  /*2450*/  @!P0 BRA `(.L_x_35) ;  /* 0x0000002400948947 */ /* 0x000fea0003800000 */
[----:B------:R-:W0:Y:S01]  /*2460*/  LDC.64 R20, c[0x0][0x5b0] ;  /* 0x00016c00ff147b82 */ /* 0x000e220000000a00 */
[----:B------:R-:W-:Y:S01]  /*2470*/  ULDC.64 UR4, c[0x0][0x5b8] ;  /* 0x00016e0000047ab9 */ /* 0x000fe20000000a00 */
[----:B------:R-:W-:Y:S01]  /*2480*/  ISETP.GE.AND P0, PT, R91, 0x1, PT ;  /* 0x000000015b00780c */ /* 0x000fe20003f06270 */
[----:B------:R-:W-:Y:S01]  /*2490*/  IMAD R92, R92, UR4, RZ ;  /* 0x000000045c5c7c24 */ /* 0x000fe2000f8e02ff */
[----:B------:R-:W-:Y:S01]  /*24a0*/  BSSY B1, `(.L_x_36) ;  /* 0x0000010000017945 */ /* 0x000fe20003800000 */
[----:B------:R-:W-:Y:S01]  /*24b0*/  IMAD.WIDE.U32 R94, R23, UR4, R94 ;  /* 0x00000004175e7c25 */ /* 0x000fe2000f8e005e */
[----:B------:R-:W-:Y:S02]  /*24c0*/  ISETP.LT.OR P2, PT, R3, 0x1, !P0 ;  /* 0x000000010300780c */ /* 0x000fe40004741670 */
[----:B------:R-:W1:Y:S01]  /*24d0*/  LDC.64 R12, c[0x0][0x5a8] ;  /* 0x00016a00ff0c7b82 */ /* 0x000e620000000a00 */
[----:B------:R-:W-:Y:S02]  /*24e0*/  IMAD R23, R23, UR5, R92 ;  /* 0x0000000517177c24 */ /* 0x000fe4000f8e025c */
[----:B------:R-:W-:-:S02]  /*24f0*/  IMAD.MOV.U32 R92, RZ, RZ, R94 ;  /* 0x000000ffff5c7224 */ /* 0x000fc400078e005e */
[----:B------:R-:W-:Y:S02]  /*2500*/  IMAD.IADD R93, R95, 0x1, R23 ;  /* 0x000000015f5d7824 */ /* 0x000fe400078e0217 */
[-C--:B0-----:R-:W-:Y:S01]  /*2510*/  IMAD R98, R5, R20.reuse, RZ ;  /* 0x0000001405627224 */ /* 0x081fe200078e02ff */
[----:B------:R-:W-:Y:S01]  /*2520*/  SHF.L.U64.HI R99, R20, 0x3, R21 ;  /* 0x0000000314637819 */ /* 0x000fe20000010215 */
[----:B------:R-:W-:-:S04]  /*2530*/  IMAD.WIDE.U32 R96, R105, R20, R92 ;  /* 0x0000001469607225 */ /* 0x000fc800078e005c */
[----:B------:R-:W-:Y:S01]  /*2540*/  IMAD R103, R105, R21, R98 ;  /* 0x0000001569677224 */ /* 0x000fe200078e0262 */
[----:B-1----:R-:W-:Y:S01]  /*2550*/  IADD3 R96, P1, R96, R12, RZ ;  /* 0x0000000c60607210 */ /* 0x002fe20007f3e0ff */
[----:B------:R-:W-:-:S03]  /*2560*/  IMAD.SHL.U32 R98, R20, 0x8, RZ ;  /* 0x0000000814627824 */ /* 0x000fc600078e00ff */
[----:B------:R-:W-:Y:S01]  /*2570*/  IADD3.X R97, R13, R97, R103, P1, !PT ;  /* 0x000000610d617210 */ /* 0x000fe20000ffe467 */
[----:B------:R-:W-:Y:S08]  /*2580*/  @P2 BRA `(.L_x_37) ;  /* 0x0000000000042947 */ /* 0x000ff00003800000 */
[----:B------:R0:W5:Y:S02]  /*2590*/  LDG.E.U8 R90, desc[UR36][R96.64] ;  /* 0x00000024605a7981 */ /* 0x000164000c1e1100 */
.L_x_37:
[----:B------:R-:W-:Y:S05]  /*25a0*/  BSYNC B1 ;  /* 0x0000000000017941 */ /* 0x000fea0003800000 */
.L_x_36:
[----:B-----5:R-:W-:Y:S01]  /*25b0*/  LOP3.LUT R23, R90, 0xffff, RZ, 0xc0, !PT ;  /* 0x0000ffff5a177812 */ /* 0x020fe200078ec0ff */
[----:B------:R-:W-:Y:S01]  /*25c0*/  IMAD.WIDE.U32 R100, R105, R20, R98 ;  /* 0x0000001469647225 */ /* 0x000fe200078e0062 */
[----:B------:R-:W-:Y:S01]  /*25d0*/  ISETP.GE.AND P1, PT, R91, 0x9, PT ;  /* 0x000000095b00780c */ /* 0x000fe20003f26270 */
[----:B------:R-:W-:Y:S01]  /*25e0*/  BSSY B1, `(.L_x_38) ;  /* 0x000000e000017945 */ /* 0x000fe20003800000 */
[----:B------:R-:W-:Y:S01]  /*25f0*/  PRMT R104, R23, 0x8880, RZ ;  /* 0x0000888017687816 */ /* 0x000fe200000000ff */
[----:B------:R-:W-:Y:S01]  /*2600*/  IMAD.IADD R23, R103, 0x1, R101 ;  /* 0x0000000167177824 */ /* 0x000fe200078e0265 */
[----:B------:R-:W-:-:S04]  /*2610*/  IADD3 R100, P3, P4, R94, R12, R100 ;  /* 0x0000000c5e647210 */ /* 0x000fc80007c7e064 */
[----:B------:R-:W-:Y:S01]  /*2620*/  IADD3.X R101, R93, R13, R23, P3, P4 ;  /* 0x0000000d5d657210 */ /* 0x000fe20001fe8417 */
[----:B------:R-:W-:Y:S01]  /*2630*/  IMAD R23, R104, R89, RZ ;  /* 0x0000005968177224 */ /* 0x000fe200078e02ff */
[C---:B------:R-:W-:Y:S02]  /*2640*/  ISETP.LT.OR P4, PT, R3.reuse, 0x2, !P0 ;  /* 0x000000020300780c */ /* 0x040fe40004781670 */
[----:B------:R-:W-:Y:S01]  /*2650*/  ISETP.LT.OR P3, PT, R3, 0x1, !P1 ;  /* 0x000000010300780c */ /* 0x000fe20004f61670 */
[----:B------:R-:W-:-:S05]  /*2660*/  @!P2 IMAD R103, R56, R88, R23 ;  /* 0x000000583867a224 */ /* 0x000fca00078e0217 */
[----:B------:R1:W-:Y:S05]  /*2670*/  @!P2 STG.E.U8 desc[UR36][R14.64], R103 ;  /* 0x000000670e00a986 */ /* 0x0003ea000c101124 */
[----:B------:R-:W-:Y:S05]  /*2680*/  @P4 BRA `(.L_x_39) ;  /* 0x00000000000c4947 */ /* 0x000fea0003800000 */
[----:B------:R-:W2:Y:S02]  /*2690*/  LDG.E.U8 R90, desc[UR36][R96.64+0x1] ;  /* 0x00000124605a7981 */ /* 0x000ea4000c1e1100 */
[----:B--2---:R-:W-:-:S05]  /*26a0*/  PRMT R56, R90, 0x8880, RZ ;  /* 0x000088805a387816 */ /* 0x004fca00000000ff */
[----:B------:R-:W-:-:S07]  /*26b0*/  IMAD R23, R56, R89, RZ ;  /* 0x0000005938177224 */ /* 0x000fce00078e02ff */
.L_x_39:
[----:B------:R-:W-:Y:S05]  /*26c0*/  BSYNC B1 ;  /* 0x0000000000017941 */ /* 0x000fea0003800000 */
.L_x_38:
[----:B------:R-:W-:Y:S01]  /*26d0*/  @!P4 IMAD R57, R57, R88, R23 ;  /* 0x000000583939c224 */ /* 0x000fe200078e0217 */
[----:B------:R-:W-:Y:S04]  /*26e0*/  BSSY B1, `(.L_x_40) ;  /* 0x0000006000017945 */ /* 0x000fe80003800000 */
[----:B------:R2:W-:Y:S01]  /*26f0*/  @!P4 STG.E.U8 desc[UR36][R14.64+0x1], R57 ;  /* 0x000001390e00c986 */ /* 0x0005e2000c101124 */
[----:B------:R-:W-:Y:S05]  /*2700*/  @P3 BRA `(.L_x_41) ;  /* 0x00000000000c3947 */ /* 0x000fea0003800000 */
[----:B------:R-:W3:Y:S02]  /*2710*/  LDG.E.U8 R90, desc[UR36][R100.64] ;  /* 0x00000024645a7981 */ /* 0x000ee4000c1e1100 */
[----:B---3--:R-:W-:-:S05]  /*2720*/  PRMT R56, R90, 0x8880, RZ ;  /* 0x000088805a387816 */ /* 0x008fca00000000ff */
[----:B------:R-:W-:-:S07]  /*2730*/  IMAD R23, R56, R89, RZ ;  /* 0x0000005938177224 */ /* 0x000fce00078e02ff */
.L_x_41:
[----:B------:R-:W-:Y:S05]  /*2740*/  BSYNC B1 ;  /* 0x0000000000017941 */ /* 0x000fea0003800000 */
.L_x_40:
[C---:B------:R-:W-:Y:S01]  /*2750*/  ISETP.LT.OR P2, PT, R3.reuse, 0x2, !P1 ;  /* 0x000000020300780c */ /* 0x040fe20004f41670 */
[----:B--2---:R-:W-:Y:S01]  /*2760*/  @!P3 IMAD R57, R58, R88, R23 ;  /* 0x000000583a39b224 */ /* 0x004fe200078e0217 */
[----:B------:R-:W-:Y:S01]  /*2770*/  BSSY B1, `(.L_x_42) ;  /* 0x0000008000017945 */ /* 0x000fe20003800000 */
[----:B------:R-:W-:-:S03]  /*2780*/  ISETP.LT.OR P4, PT, R3, 0x9, !P0 ;  /* 0x000000090300780c */ /* 0x000fc60004781670 */
[----:B------:R2:W-:Y:S01]  /*2790*/  @!P3 STG.E.U8 desc[UR36][R6.64], R57 ;  /* 0x000000390600b986 */ /* 0x0005e2000c101124 */
[----:B------:R-:W-:-:S06]  /*27a0*/  ISETP.LT.OR P3, PT, R3, 0xa, !P0 ;  /* 0x0000000a0300780c */ /* 0x000fcc0004761670 */
[----:B------:R-:W-:Y:S07]  /*27b0*/  @P2 BRA `(.L_x_43) ;  /* 0x00000000000c2947 */ /* 0x000fee0003800000 */
[----:B------:R-:W3:Y:S02]  /*27c0*/  LDG.E.U8 R90, desc[UR36][R100.64+0x1] ;  /* 0x00000124645a7981 */ /* 0x000ee4000c1e1100 */
[----:B---3--:R-:W-:-:S05]  /*27d0*/  PRMT R56, R90, 0x8880, RZ ;  /* 0x000088805a387816 */ /* 0x008fca00000000ff */
[----:B------:R-:W-:-:S07]  /*27e0*/  IMAD R23, R56, R89, RZ ;  /* 0x0000005938177224 */ /* 0x000fce00078e02ff */
.L_x_43:
[----:B------:R-:W-:Y:S05]  /*27f0*/  BSYNC B1 ;  /* 0x0000000000017941 */ /* 0x000fea0003800000 */
.L_x_42:
[----:B------:R-:W-:Y:S01]  /*2800*/  @!P2 IMAD R59, R59, R88, R23 ;  /* 0x000000583b3ba224 */ /* 0x000fe200078e0217 */
[----:B------:R-:W-:Y:S04]  /*2810*/  BSSY B1, `(.L_x_44) ;  /* 0x0000006000017945 */ /* 0x000fe80003800000 */
[----:B------:R3:W-:Y:S01]  /*2820*/  @!P2 STG.E.U8 desc[UR36][R6.64+0x1], R59 ;  /* 0x0000013b0600a986 */ /* 0x0007e2000c101124 */
[----:B------:R-:W-:Y:S05]  /*2830*/  @P4 BRA `(.L_x_45) ;  /* 0x00000000000c4947 */ /* 0x000fea0003800000 */
[----:B------:R-:W4:Y:S02]  /*2840*/  LDG.E.U8 R90, desc[UR36][R96.64+0x8] ;  /* 0x00000824605a7981 */ /* 0x000f24000c1e1100 */
[----:B----4-:R-:W-:-:S05]  /*2850*/  PRMT R56, R90, 0x8880, RZ ;  /* 0x000088805a387816 */ /* 0x010fca00000000ff */
[----:B------:R-:W-:-:S07]  /*2860*/  IMAD R23, R56, R89, RZ ;  /* 0x0000005938177224 */ /* 0x000fce00078e02ff */
.L_x_45:
[----:B------:R-:W-:Y:S05]  /*2870*/  BSYNC B1 ;  /* 0x0000000000017941 */ /* 0x000fea0003800000 */
.L_x_44:
[----:B--2---:R-:W-:Y:S01]  /*2880*/  @!P4 IMAD R57, R60, R88, R23 ;  /* 0x000000583c39c224 */ /* 0x004fe200078e0217 */
[----:B------:R-:W-:Y:S04]  /*2890*/  BSSY B1, `(.L_x_46) ;  /* 0x0000006000017945 */ /* 0x000fe80003800000 */
[----:B------:R2:W-:Y:S01]  /*28a0*/  @!P4 STG.E.U8 desc[UR36][R14.64+0x8], R57 ;  /* 0x000008390e00c986 */ /* 0x0005e2000c101124 */
[----:B------:R-:W-:Y:S05]  /*28b0*/  @P3 BRA `(.L_x_47) ;  /* 0x00000000000c3947 */ /* 0x000fea0003800000 */
[----:B------:R-:W4:Y:S02]  /*28c0*/  LDG.E.U8 R90, desc[UR36][R96.64+0x9] ;  /* 0x00000924605a7981 */ /* 0x000f24000c1e1100 */
[----:B----4-:R-:W-:-:S05]  /*28d0*/  PRMT R56, R90, 0x8880, RZ ;  /* 0x000088805a387816 */ /* 0x010fca00000000ff */
[----:B------:R-:W-:-:S07]  /*28e0*/  IMAD R23, R56, R89, RZ ;  /* 0x0000005938177224 */ /* 0x000fce00078e02ff */
.L_x_47:
[----:B------:R-:W-:Y:S05]  /*28f0*/  BSYNC B1 ;  /* 0x0000000000017941 */ /* 0x000fea0003800000 */
.L_x_46:
[----:B------:R-:W-:Y:S01]  /*2900*/  ISETP.LT.OR P2, PT, R3, 0x9, !P1 ;  /* 0x000000090300780c */ /* 0x000fe20004f41670 */
[----:B------:R-:W-:Y:S01]  /*2910*/  @!P3 IMAD R61, R61, R88, R23 ;  /* 0x000000583d3db224 */ /* 0x000fe200078e0217 */
[----:B------:R-:W-:Y:S01]  /*2920*/  BSSY B1, `(.L_x_48) ;  /* 0x0000008000017945 */ /* 0x000fe20003800000 */
[----:B------:R-:W-:-:S03]  /*2930*/  ISETP.LT.OR P4, PT, R3, 0xa, !P1 ;  /* 0x0000000a0300780c */ /* 0x000fc60004f81670 */
[----:B------:R4:W-:Y:S01]  /*2940*/  @!P3 STG.E.U8 desc[UR36][R14.64+0x9], R61 ;  /* 0x0000093d0e00b986 */ /* 0x0009e2000c101124 */
[----:B------:R-:W-:-:S06]  /*2950*/  ISETP.LT.OR P3, PT, R3, 0x11, !P0 ;  /* 0x000000110300780c */ /* 0x000fcc0004761670 */
[----:B------:R-:W-:Y:S07]  /*2960*/  @P2 BRA `(.L_x_49) ;  /* 0x00000000000c2947 */ /* 0x000fee0003800000 */
[----:B------:R-:W5:Y:S02]  /*2970*/  LDG.E.U8 R90, desc[UR36][R100.64+0x8] ;  /* 0x00000824645a7981 */ /* 0x000f64000c1e1100 */
[----:B-----5:R-:W-:-:S05]  /*2980*/  PRMT R56, R90, 0x8880, RZ ;  /* 0x000088805a387816 */ /* 0x020fca00000000ff */
[----:B------:R-:W-:-:S07]  /*2990*/  IMAD R23, R56, R89, RZ ;  /* 0x0000005938177224 */ /* 0x000fce00078e02ff */
.L_x_49:
[----:B------:R-:W-:Y:S05]  /*29a0*/  BSYNC B1 ;  /* 0x0000000000017941 */ /* 0x000fea0003800000 */
.L_x_48:
[----:B--2---:R-:W-:Y:S01]  /*29b0*/  @!P2 IMAD R57, R62, R88, R23 ;  /* 0x000000583e39a224 */ /* 0x004fe200078e0217 */
[----:B------:R-:W-:Y:S04]  /*29c0*/  BSSY B1, `(.L_x_50) ;  /* 0x0000006000017945 */ /* 0x000fe80003800000 */
[----:B------:R2:W-:Y:S01]  /*29d0*/  @!P2 STG.E.U8 desc[UR36][R6.64+0x8], R57 ;  /* 0x000008390600a986 */ /* 0x0005e2000c101124 */
[----:B------:R-:W-:Y:S05]  /*29e0*/  @P4 BRA `(.L_x_51) ;  /* 0x00000000000c4947 */ /* 0x000fea0003800000 */
[----:B------:R-:W5:Y:S02]  /*29f0*/  LDG.E.U8 R90, desc[UR36][R100.64+0x9] ;  /* 0x00000924645a7981 */ /* 0x000f64000c1e1100 */
[----:B-----5:R-:W-:-:S05]  /*2a00*/  PRMT R56, R90, 0x8880, RZ ;  /* 0x000088805a387816 */ /* 0x020fca00000000ff */
[----:B------:R-:W-:-:S07]  /*2a10*/  IMAD R23, R56, R89, RZ ;  /* 0x0000005938177224 */ /* 0x000fce00078e02ff */
.L_x_51:
[----:B------:R-:W-:Y:S05]  /*2a20*/  BSYNC B1 ;  /* 0x0000000000017941 */ /* 0x000fea0003800000 */
.L_x_50:
[----:B------:R-:W-:Y:S01]  /*2a30*/  @!P4 IMAD R63, R63, R88, R23 ;  /* 0x000000583f3fc224 */ /* 0x000fe200078e0217 */
[----:B------:R-:W-:Y:S04]  /*2a40*/  BSSY B1, `(.L_x_52) ;  /* 0x0000006000017945 */ /* 0x000fe80003800000 */
[----:B------:R0:W-:Y:S01]  /*2a50*/  @!P4 STG.E.U8 desc[UR36][R6.64+0x9], R63 ;  /* 0x0000093f0600c986 */ /* 0x0001e2000c101124 */
[----:B------:R-:W-:Y:S05]  /*2a60*/  @P3 BRA `(.L_x_53) ;  /* 0x00000000000c3947 */ /* 0x000fea0003800000 */
[----:B------:R-:W5:Y:S02]  /*2a70*/  LDG.E.U8 R90, desc[UR36][R96.64+0x10] ;  /* 0x00001024605a7981 */ /* 0x000f64000c1e1100 */
[----:B-----5:R-:W-:-:S05]  /*2a80*/  PRMT R56, R90, 0x8880, RZ ;  /* 0x000088805a387816 */ /* 0x020fca00000000ff */
[----:B------:R-:W-:-:S07]  /*2a90*/  IMAD R23, R56, R89, RZ ;  /* 0x0000005938177224 */ /* 0x000fce00078e02ff */
.L_x_53:
[----:B------:R-:W-:Y:S05]  /*2aa0*/  BSYNC B1 ;  /* 0x0000000000017941 */ /* 0x000fea0003800000 */
.L_x_52:
[C---:B------:R-:W-:Y:S01]  /*2ab0*/  ISETP.LT.OR P2, PT, R3.reuse, 0x12, !P0 ;  /* 0x000000120300780c */ /* 0x040fe20004741670 */
[----:B--2---:R-:W-:Y:S01]  /*2ac0*/  @!P3 IMAD R57, R64, R88, R23 ;  /* 0x000000584039b224 */ /* 0x004fe200078e0217 */
        /* <DEDUP_REMOVED lines=8> */
.L_x_55:
[----:B------:R-:W-:Y:S05]  /*2b50*/  BSYNC B1 ;  /* 0x0000000000017941 */ /* 0x000fea0003800000 */
.L_x_54:
[----:B------:R-:W-:Y:S01]  /*2b60*/  @!P2 IMAD R65, R65, R88, R23 ;  /* 0x000000584141a224 */ /* 0x000fe200078e0217 */
[----:B------:R-:W-:Y:S04]  /*2b70*/  BSSY B1, `(.L_x_56) ;  /* 0x0000006000017945 */ /* 0x000fe80003800000 */
[----:B------:R0:W-:Y:S01]  /*2b80*/  @!P2 STG.E.U8 desc[UR36][R14.64+0x11], R65 ;  /* 0x000011410e00a986 */ /* 0x0001e2000c101124 */
[----:B------:R-:W-:Y:S05]  /*2b90*/  @P4 BRA `(.L_x_57) ;  /* 0x00000000000c4947 */ /* 0x000fea0003800000 */
[----:B------:R-:W5:Y:S02]  /*2ba0*/  LDG.E.U8 R90, desc[UR36][R100.64+0x10] ;  /* 0x00001024645a7981 */ /* 0x000f64000c1e1100 */
[----:B-----5:R-:W-:-:S05]  /*2bb0*/  PRMT R56, R90, 0x8880, RZ ;  /* 0x000088805a387816 */ /* 0x020fca00000000ff */
[----:B------:R-:W-:-:S07]  /*2bc0*/  IMAD R23, R56, R89, RZ ;  /* 0x0000005938177224 */ /* 0x000fce00078e02ff */
.L_x_57:
[----:B------:R-:W-:Y:S05]  /*2bd0*/  BSYNC B1 ;  /* 0x0000000000017941 */ /* 0x000fea0003800000 */
.L_x_56:
[----:B--2---:R-:W-:Y:S01]  /*2be0*/  @!P4 IMAD R57, R66, R88, R23 ;  /* 0x000000584239c224 */ /* 0x004fe200078e0217 */
[----:B------:R-:W-:Y:S04]  /*2bf0*/  BSSY B1, `(.L_x_58) ;  /* 0x0000006000017945 */ /* 0x000fe80003800000 */
[----:B------:R2:W-:Y:S01]  /*2c00*/  @!P4 STG.E.U8 desc[UR36][R6.64+0x10], R57 ;  /* 0x000010390600c986 */ /* 0x0005e2000c101124 */
[----:B------:R-:W-:Y:S05]  /*2c10*/  @P3 BRA `(.L_x_59) ;  /* 0x00000000000c3947 */ /* 0x000fea0003800000 */
[----:B------:R-:W5:Y:S02]  /*2c20*/  LDG.E.U8 R90, desc[UR36][R100.64+0x11] ;  /* 0x00001124645a7981 */ /* 0x000f64000c1e1100 */
[----:B-----5:R-:W-:-:S05]  /*2c30*/  PRMT R56, R90, 0x8880, RZ ;  /* 0x000088805a387816 */ /* 0x020fca00000000ff */
[----:B------:R-:W-:-:S07]  /*2c40*/  IMAD R23, R56, R89, RZ ;  /* 0x0000005938177224 */ /* 0x000fce00078e02ff */
.L_x_59:
[----:B------:R-:W-:Y:S05]  /*2c50*/  BSYNC B1 ;  /* 0x0000000000017941 */ /* 0x000fea0003800000 */
.L_x_58:
        /* <DEDUP_REMOVED lines=10> */
.L_x_61:
[----:B------:R-:W-:Y:S05]  /*2d00*/  BSYNC B1 ;  /* 0x0000000000017941 */ /* 0x000fea0003800000 */
.L_x_60:
[----:B--2---:R-:W-:Y:S01]  /*2d10*/  @!P2 IMAD R57, R68, R88, R23 ;  /* 0x000000584439a224 */ /* 0x004fe200078e0217 */
[----:B------:R-:W-:Y:S04]  /*2d20*/  BSSY B1, `(.L_x_62) ;  /* 0x0000006000017945 */ /* 0x000fe80003800000 */
[----:B------:R2:W-:Y:S01]  /*2d30*/  @!P2 STG.E.U8 desc[UR36][R14.64+0x18], R57 ;  /* 0x000018390e00a986 */ /* 0x0005e2000c101124 */
[----:B------:R-:W-:Y:S05]  /*2d40*/  @P4 BRA `(.L_x_63) ;  /* 0x00000000000c4947 */ /* 0x000fea0003800000 */
[----:B------:R-:W5:Y:S02]  /*2d50*/  LDG.E.U8 R90, desc[UR36][R96.64+0x19] ;  /* 0x00001924605a7981 */ /* 0x000f64000c1e1100 */
[----:B-----5:R-:W-:-:S05]  /*2d60*/  PRMT R56, R90, 0x8880, RZ ;  /* 0x000088805a387816 */ /* 0x020fca00000000ff */
[----:B------:R-:W-:-:S07]  /*2d70*/  IMAD R23, R56, R89, RZ ;  /* 0x0000005938177224 */ /* 0x000fce00078e02ff */
.L_x_63:
[----:B------:R-:W-:Y:S05]  /*2d80*/  BSYNC B1 ;  /* 0x0000000000017941 */ /* 0x000fea0003800000 */
.L_x_62:
[----:B------:R-:W-:Y:S01]  /*2d90*/  @!P4 IMAD R69, R69, R88, R23 ;  /* 0x000000584545c224 */ /* 0x000fe200078e0217 */
[----:B------:R-:W-:Y:S04]  /*2da0*/  BSSY B1, `(.L_x_64) ;  /* 0x0000006000017945 */ /* 0x000fe80003800000 */
[----:B------:R0:W-:Y:S01]  /*2db0*/  @!P4 STG.E.U8 desc[UR36][R14.64+0x19], R69 ;  /* 0x000019450e00c986 */ /* 0x0001e2000c101124 */
[----:B------:R-:W-:Y:S05]  /*2dc0*/  @P3 BRA `(.L_x_65) ;  /* 0x00000000000c3947 */ /* 0x000fea0003800000 */
[----:B------:R-:W5:Y:S02]  /*2dd0*/  LDG.E.U8 R90, desc[UR36][R100.64+0x18] ;  /* 0x00001824645a7981 */ /* 0x000f64000c1e1100 */
[----:B-----5:R-:W-:-:S05]  /*2de0*/  PRMT R56, R90, 0x8880, RZ ;  /* 0x000088805a387816 */ /* 0x020fca00000000ff */
[----:B------:R-:W-:-:S07]  /*2df0*/  IMAD R23, R56, R89, RZ ;  /* 0x0000005938177224 */ /* 0x000fce00078e02ff */
.L_x_65:
[----:B------:R-:W-:Y:S05]  /*2e00*/  BSYNC B1 ;  /* 0x0000000000017941 */ /* 0x000fea0003800000 */
.L_x_64:
        /* <DEDUP_REMOVED lines=10> */
.L_x_67:
[----:B------:R-:W-:Y:S05]  /*2eb0*/  BSYNC B1 ;  /* 0x0000000000017941 */ /* 0x000fea0003800000 */
.L_x_66:
[----:B------:R-:W-:Y:S01]  /*2ec0*/  @!P2 IMAD R71, R71, R88, R23 ;  /* 0x000000584747a224 */ /* 0x000fe200078e0217 */
[----:B------:R-:W-:Y:S04]  /*2ed0*/  BSSY B1, `(.L_x_68) ;  /* 0x0000006000017945 */ /* 0x000fe80003800000 */
[----:B------:R0:W-:Y:S01]  /*2ee0*/  @!P2 STG.E.U8 desc[UR36][R6.64+0x19], R71 ;  /* 0x000019470600a986 */ /* 0x0001e2000c101124 */
[----:B------:R-:W-:Y:S05]  /*2ef0*/  @P4 BRA `(.L_x_69) ;  /* 0x00000000000c4947 */ /* 0x000fea0003800000 */
[----:B------:R-:W5:Y:S02]  /*2f00*/  LDG.E.U8 R90, desc[UR36][R96.64+0x20] ;  /* 0x00002024605a7981 */ /* 0x000f64000c1e1100 */
[----:B-----5:R-:W-:-:S05]  /*2f10*/  PRMT R56, R90, 0x8880, RZ ;  /* 0x000088805a387816 */ /* 0x020fca00000000ff */
[----:B------:R-:W-:-:S07]  /*2f20*/  IMAD R23, R56, R89, RZ ;  /* 0x0000005938177224 */ /* 0x000fce00078e02ff */
.L_x_69:
[----:B------:R-:W-:Y:S05]  /*2f30*/  BSYNC B1 ;  /* 0x0000000000017941 */ /* 0x000fea0003800000 */
.L_x_68:
[----:B--2---:R-:W-:Y:S01]  /*2f40*/  @!P4 IMAD R57, R72, R88, R23 ;  /* 0x000000584839c224 */ /* 0x004fe200078e0217 */
[----:B------:R-:W-:Y:S04]  /*2f50*/  BSSY B1, `(.L_x_70) ;  /* 0x0000006000017945 */ /* 0x000fe80003800000 */
[----:B------:R2:W-:Y:S01]  /*2f60*/  @!P4 STG.E.U8 desc[UR36][R14.64+0x20], R57 ;  /* 0x000020390e00c986 */ /* 0x0005e2000c101124 */
[----:B------:R-:W-:Y:S05]  /*2f70*/  @P3 BRA `(.L_x_71) ;  /* 0x00000000000c3947 */ /* 0x000fea0003800000 */
[----:B------:R-:W5:Y:S02]  /*2f80*/  LDG.E.U8 R90, desc[UR36][R96.64+0x21] ;  /* 0x00002124605a7981 */ /* 0x000f64000c1e1100 */
[----:B-----5:R-:W-:-:S05]  /*2f90*/  PRMT R56, R90, 0x8880, RZ ;  /* 0x000088805a387816 */ /* 0x020fca00000000ff */
[----:B------:R-:W-:-:S07]  /*2fa0*/  IMAD R23, R56, R89, RZ ;  /* 0x0000005938177224 */ /* 0x000fce00078e02ff */
.L_x_71:
[----:B------:R-:W-:Y:S05]  /*2fb0*/  BSYNC B1 ;  /* 0x0000000000017941 */ /* 0x000fea0003800000 */
.L_x_70:
        /* <DEDUP_REMOVED lines=10> */
.L_x_73:
[----:B------:R-:W-:Y:S05]  /*3060*/  BSYNC B1 ;  /* 0x0000000000017941 */ /* 0x000fea0003800000 */
.L_x_72:
[----:B--2---:R-:W-:Y:S01]  /*3070*/  @!P2 IMAD R57, R74, R88, R23 ;  /* 0x000000584a39a224 */ /* 0x004fe200078e0217 */
[----:B------:R-:W-:Y:S04]  /*3080*/  BSSY B1, `(.L_x_74) ;  /* 0x0000006000017945 */ /* 0x000fe80003800000 */
[----:B------:R2:W-:Y:S01]  /*3090*/  @!P2 STG.E.U8 desc[UR36][R6.64+0x20], R57 ;  /* 0x000020390600a986 */ /* 0x0005e2000c101124 */
[----:B------:R-:W-:Y:S05]  /*30a0*/  @P4 BRA `(.L_x_75) ;  /* 0x00000000000c4947 */ /* 0x000fea0003800000 */
[----:B------:R-:W5:Y:S02]  /*30b0*/  LDG.E.U8 R90, desc[UR36][R100.64+0x21] ;  /* 0x00002124645a7981 */ /* 0x000f64000c1e1100 */
[----:B-----5:R-:W-:-:S05]  /*30c0*/  PRMT R56, R90, 0x8880, RZ ;  /* 0x000088805a387816 */ /* 0x020fca00000000ff */
[----:B------:R-:W-:-:S07]  /*30d0*/  IMAD R23, R56, R89, RZ ;  /* 0x0000005938177224 */ /* 0x000fce00078e02ff */
.L_x_75:
[----:B------:R-:W-:Y:S05]  /*30e0*/  BSYNC B1 ;  /* 0x0000000000017941 */ /* 0x000fea0003800000 */
.L_x_74:
[----:B------:R-:W-:Y:S01]  /*30f0*/  @!P4 IMAD R75, R75, R88, R23 ;  /* 0x000000584b4bc224 */ /* 0x000fe200078e0217 */
[----:B------:R-:W-:Y:S04]  /*3100*/  BSSY B1, `(.L_x_76) ;  /* 0x0000006000017945 */ /* 0x000fe80003800000 */
[----:B------:R0:W-:Y:S01]  /*3110*/  @!P4 STG.E.U8 desc[UR36][R6.64+0x21], R75 ;  /* 0x0000214b0600c986 */ /* 0x0001e2000c101124 */
[----:B------:R-:W-:Y:S05]  /*3120*/  @P3 BRA `(.L_x_77) ;  /* 0x00000000000c3947 */ /* 0x000fea0003800000 */
[----:B------:R-:W5:Y:S02]  /*3130*/  LDG.E.U8 R90, desc[UR36][R96.64+0x28] ;  /* 0x00002824605a7981 */ /* 0x000f64000c1e1100 */
[----:B-----5:R-:W-:-:S05]  /*3140*/  PRMT R56, R90, 0x8880, RZ ;  /* 0x000088805a387816 */ /* 0x020fca00000000ff */
[----:B------:R-:W-:-:S07]  /*3150*/  IMAD R23, R56, R89, RZ ;  /* 0x0000005938177224 */ /* 0x000fce00078e02ff */
.L_x_77:
[----:B------:R-:W-:Y:S05]  /*3160*/  BSYNC B1 ;  /* 0x0000000000017941 */ /* 0x000fea0003800000 */
.L_x_76:
        /* <DEDUP_REMOVED lines=10> */
.L_x_79:
[----:B------:R-:W-:Y:S05]  /*3210*/  BSYNC B1 ;  /* 0x0000000000017941 */ /* 0x000fea0003800000 */
.L_x_78:
[----:B------:R-:W-:Y:S01]  /*3220*/  @!P2 IMAD R77, R77, R88, R23 ;  /* 0x000000584d4da224 */ /* 0x000fe200078e0217 */
[----:B------:R-:W-:Y:S04]  /*3230*/  BSSY B1, `(.L_x_80) ;  /* 0x0000006000017945 */ /* 0x000fe80003800000 */
[----:B------:R0:W-:Y:S01]  /*3240*/  @!P2 STG.E.U8 desc[UR36][R14.64+0x29], R77 ;  /* 0x0000294d0e00a986 */ /* 0x0001e2000c101124 */
[----:B------:R-:W-:Y:S05]  /*3250*/  @P4 BRA `(.L_x_81) ;  /* 0x00000000000c4947 */ /* 0x000fea0003800000 */
[----:B------:R-:W5:Y:S02]  /*3260*/  LDG.E.U8 R90, desc[UR36][R100.64+0x28] ;  /* 0x00002824645a7981 */ /* 0x000f64000c1e1100 */
[----:B-----5:R-:W-:-:S05]  /*3270*/  PRMT R56, R90, 0x8880, RZ ;  /* 0x000088805a387816 */ /* 0x020fca00000000ff */
[----:B------:R-:W-:-:S07]  /*3280*/  IMAD R23, R56, R89, RZ ;  /* 0x0000005938177224 */ /* 0x000fce00078e02ff */
.L_x_81:
[----:B------:R-:W-:Y:S05]  /*3290*/  BSYNC B1 ;  /* 0x0000000000017941 */ /* 0x000fea0003800000 */
.L_x_80:
[----:B--2---:R-:W-:Y:S01]  /*32a0*/  @!P4 IMAD R57, R78, R88, R23 ;  /* 0x000000584e39c224 */ /* 0x004fe200078e0217 */
[----:B------:R-:W-:Y:S04]  /*32b0*/  BSSY B1, `(.L_x_82) ;  /* 0x0000006000017945 */ /* 0x000fe80003800000 */
[----:B------:R2:W-:Y:S01]  /*32c0*/  @!P4 STG.E.U8 desc[UR36][R6.64+0x28], R57 ;  /* 0x000028390600c986 */ /* 0x0005e2000c101124 */
[----:B------:R-:W-:Y:S05]  /*32d0*/  @P3 BRA `(.L_x_83) ;  /* 0x00000000000c3947 */ /* 0x000fea0003800000 */
[----:B------:R-:W5:Y:S02]  /*32e0*/  LDG.E.U8 R90, desc[UR36][R100.64+0x29] ;  /* 0x00002924645a7981 */ /* 0x000f64000c1e1100 */
[----:B-----5:R-:W-:-:S05]  /*32f0*/  PRMT R56, R90, 0x8880, RZ ;  /* 0x000088805a387816 */ /* 0x020fca00000000ff */
[----:B------:R-:W-:-:S07]  /*3300*/  IMAD R23, R56, R89, RZ ;  /* 0x0000005938177224 */ /* 0x000fce00078e02ff */
.L_x_83:
[----:B------:R-:W-:Y:S05]  /*3310*/  BSYNC B1 ;  /* 0x0000000000017941 */ /* 0x000fea0003800000 */
.L_x_82:
        /* <DEDUP_REMOVED lines=10> */
.L_x_85:
[----:B------:R-:W-:Y:S05]  /*33c0*/  BSYNC B1 ;  /* 0x0000000000017941 */ /* 0x000fea0003800000 */
.L_x_84:
[----:B--2---:R-:W-:Y:S01]  /*33d0*/  @!P2 IMAD R57, R80, R88, R23 ;  /* 0x000000585039a224 */ /* 0x004fe200078e0217 */
[----:B------:R-:W-:Y:S04]  /*33e0*/  BSSY B1, `(.L_x_86) ;  /* 0x0000006000017945 */ /* 0x000fe80003800000 */
[----:B------:R2:W-:Y:S01]  /*33f0*/  @!P2 STG.E.U8 desc[UR36][R14.64+0x30], R57 ;  /* 0x000030390e00a986 */ /* 0x0005e2000c101124 */
[----:B------:R-:W-:Y:S05]  /*3400*/  @P4 BRA `(.L_x_87) ;  /* 0x00000000000c4947 */ /* 0x000fea0003800000 */
[----:B------:R-:W5:Y:S02]  /*3410*/  LDG.E.U8 R90, desc[UR36][R96.64+0x31] ;  /* 0x00003124605a7981 */ /* 0x000f64000c1e1100 */
[----:B-----5:R-:W-:-:S05]  /*3420*/  PRMT R56, R90, 0x8880, RZ ;  /* 0x000088805a387816 */ /* 0x020fca00000000ff */
[----:B------:R-:W-:-:S07]  /*3430*/  IMAD R23, R56, R89, RZ ;  /* 0x0000005938177224 */ /* 0x000fce00078e02ff */
.L_x_87:
[----:B------:R-:W-:Y:S05]  /*3440*/  BSYNC B1 ;  /* 0x0000000000017941 */ /* 0x000fea0003800000 */
.L_x_86:
[----:B------:R-:W-:Y:S01]  /*3450*/  @!P4 IMAD R81, R81, R88, R23 ;  /* 0x000000585151c224 */ /* 0x000fe200078e0217 */
[----:B------:R-:W-:Y:S04]  /*3460*/  BSSY B1, `(.L_x_88) ;  /* 0x0000006000017945 */ /* 0x000fe80003800000 */
[----:B------:R0:W-:Y:S01]  /*3470*/  @!P4 STG.E.U8 desc[UR36][R14.64+0x31], R81 ;  /* 0x000031510e00c986 */ /* 0x0001e2000c101124 */
[----:B------:R-:W-:Y:S05]  /*3480*/  @P3 BRA `(.L_x_89) ;  /* 0x00000000000c3947 */ /* 0x000fea0003800000 */
[----:B------:R-:W5:Y:S02]  /*3490*/  LDG.E.U8 R90, desc[UR36][R100.64+0x30] ;  /* 0x00003024645a7981 */ /* 0x000f64000c1e1100 */
[----:B-----5:R-:W-:-:S05]  /*34a0*/  PRMT R56, R90, 0x8880, RZ ;  /* 0x000088805a387816 */ /* 0x020fca00000000ff */
[----:B------:R-:W-:-:S07]  /*34b0*/  IMAD R23, R56, R89, RZ ;  /* 0x0000005938177224 */ /* 0x000fce00078e02ff */
.L_x_89:
[----:B------:R-:W-:Y:S05]  /*34c0*/  BSYNC B1 ;  /* 0x0000000000017941 */ /* 0x000fea0003800000 */
.L_x_88:
[----:B------:R-:W-:Y:S01]  /*34d0*/  ISETP.LT.OR P4, PT, R3, 0x32, !P1 ;  /* 0x000000320300780c */ /* 0x000fe20004f81670 */
[----:B--2---:R-:W-:Y:S01]  /*34e0*/  @!P3 IMAD R57, R82, R88, R23 ;  /* 0x000000585239b224 */ /* 0x004fe200078e0217 */
[----:B------:R-:W-:Y:S01]  /*34f0*/  BSSY B1, `(.L_x_90) ;  /* 0x0000008000017945 */ /* 0x000fe20003800000 */
[----:B------:R-:W-:-:S03]  /*3500*/  IADD3 R105, P2, R105, 0x80, RZ ;  /* 0x0000008069697810 */ /* 0x000fc60007f5e0ff */
[----:B------:R2:W-:Y:S01]  /*3510*/  @!P3 STG.E.U8 desc[UR36][R6.64+0x30], R57 ;  /* 0x000030390600b986 */ /* 0x0005e2000c101124 */
[----:B------:R-:W-:-:S06]  /*3520*/  ISETP.LT.OR P3, PT, R3, 0x39, !P0 ;  /* 0x000000390300780c */ /* 0x000fcc0004761670 */
[----:B------:R-:W-:Y:S07]  /*3530*/  @P4 BRA `(.L_x_91) ;  /* 0x00000000000c4947 */ /* 0x000fee0003800000 */
[----:B------:R-:W5:Y:S02]  /*3540*/  LDG.E.U8 R90, desc[UR36][R100.64+0x31] ;  /* 0x00003124645a7981 */ /* 0x000f64000c1e1100 */
[----:B-----5:R-:W-:-:S05]  /*3550*/  PRMT R56, R90, 0x8880, RZ ;  /* 0x000088805a387816 */ /* 0x020fca00000000ff */
[----:B------:R-:W-:-:S07]  /*3560*/  IMAD R23, R56, R89, RZ ;  /* 0x0000005938177224 */ /* 0x000fce00078e02ff */
.L_x_91:
[----:B------:R-:W-:Y:S05]  /*3570*/  BSYNC B1 ;  /* 0x0000000000017941 */ /* 0x000fea0003800000 */
.L_x_90:
[----:B------:R-:W-:Y:S01]  /*3580*/  @!P4 IMAD R83, R83, R88, R23 ;  /* 0x000000585353c224 */ /* 0x000fe200078e0217 */
[----:B------:R-:W-:Y:S04]  /*3590*/  BSSY B1, `(.L_x_92) ;  /* 0x0000006000017945 */ /* 0x000fe80003800000 */
[----:B------:R0:W-:Y:S01]  /*35a0*/  @!P4 STG.E.U8 desc[UR36][R6.64+0x31], R83 ;  /* 0x000031530600c986 */ /* 0x0001e2000c101124 */
[----:B------:R-:W-:Y:S05]  /*35b0*/  @P3 BRA `(.L_x_93) ;  /* 0x00000000000c3947 */ /* 0x000fea0003800000 */
[----:B------:R-:W5:Y:S02]  /*35c0*/  LDG.E.U8 R90, desc[UR36][R96.64+0x38] ;  /* 0x00003824605a7981 */ /* 0x000f64000c1e1100 */
[----:B-----5:R-:W-:-:S05]  /*35d0*/  PRMT R56, R90, 0x8880, RZ ;  /* 0x000088805a387816 */ /* 0x020fca00000000ff */
[----:B------:R-:W-:-:S07]  /*35e0*/  IMAD R23, R56, R89, RZ ;  /* 0x0000005938177224 */ /* 0x000fce00078e02ff */
.L_x_93:
[----:B------:R-:W-:Y:S05]  /*35f0*/  BSYNC B1 ;  /* 0x0000000000017941 */ /* 0x000fea0003800000 */
.L_x_92:
[----:B------:R-:W-:Y:S01]  /*3600*/  ISETP.LT.OR P0, PT, R3, 0x3a, !P0 ;  /* 0x0000003a0300780c */ /* 0x000fe20004701670 */
[----:B--2---:R-:W-:Y:S01]  /*3610*/  @!P3 IMAD R57, R84, R88, R23 ;  /* 0x000000585439b224 */ /* 0x004fe200078e0217 */
[----:B------:R-:W-:Y:S01]  /*3620*/  BSSY B1, `(.L_x_94) ;  /* 0x0000009000017945 */ /* 0x000fe20003800000 */
[----:B------:R-:W-:-:S03]  /*3630*/  IMAD.WIDE.U32 R98, R105, R20, R98 ;  /* 0x0000001469627225 */ /* 0x000fc600078e0062 */
[----:B------:R2:W-:Y:S01]  /*3640*/  @!P3 STG.E.U8 desc[UR36][R14.64+0x38], R57 ;  /* 0x000038390e00b986 */ /* 0x0005e2000c101124 */
[----:B------:R-:W-:Y:S01]  /*3650*/  IMAD.X R5, RZ, RZ, R5, P2 ;  /* 0x000000ffff057224 */ /* 0x000fe200010e0605 */
[----:B------:R-:W-:-:S05]  /*3660*/  IADD3 R94, P4, P3, R94, R12, R98 ;  /* 0x0000000c5e5e7210 */ /* 0x000fca0007b9e062 */
[----:B------:R-:W-:Y:S08]  /*3670*/  @P0 BRA `(.L_x_95) ;  /* 0x00000000000c0947 */ /* 0x000ff00003800000 */
[----:B------:R-:W5:Y:S02]  /*3680*/  LDG.E.U8 R90, desc[UR36][R96.64+0x39] ;  /* 0x00003924605a7981 */ /* 0x000f64000c1e1100 */
[----:B-----5:R-:W-:-:S05]  /*3690*/  PRMT R4, R90, 0x8880, RZ ;  /* 0x000088805a047816 */ /* 0x020fca00000000ff */
[----:B------:R-:W-:-:S07]  /*36a0*/  IMAD R23, R4, R89, RZ ;  /* 0x0000005904177224 */ /* 0x000fce00078e02ff */
.L_x_95:
[----:B------:R-:W-:Y:S05]  /*36b0*/  BSYNC B1 ;  /* 0x0000000000017941 */ /* 0x000fea0003800000 */
.L_x_94:
[----:B------:R-:W-:Y:S01]  /*36c0*/  @!P0 IMAD R85, R85, R88, R23 ;  /* 0x0000005855558224 */ /* 0x000fe200078e0217 */
[----:B------:R-:W-:Y:S01]  /*36d0*/  ISETP.LT.OR P2, PT, R3, 0x39, !P1 ;  /* 0x000000390300780c */ /* 0x000fe20004f41670 */
[----:B------:R-:W-:Y:S01]  /*36e0*/  IMAD R4, R5, R20, RZ ;  /* 0x0000001405047224 */ /* 0x000fe200078e02ff */
[----:B------:R-:W-:Y:S01]  /*36f0*/  BSSY B1, `(.L_x_96) ;  /* 0x0000008000017945 */ /* 0x000fe20003800000 */
[----:B------:R-:W-:Y:S01]  /*3700*/  ISETP.LT.OR P1, PT, R3, 0x3a, !P1 ;  /* 0x0000003a0300780c */ /* 0x000fe20004f21670 */
[----:B------:R0:W-:Y:S01]  /*3710*/  @!P0 STG.E.U8 desc[UR36][R14.64+0x39], R85 ;  /* 0x000039550e008986 */ /* 0x0001e2000c101124 */
[----:B--2---:R-:W-:-:S08]  /*3720*/  IMAD R57, R105, R21, R4 ;  /* 0x0000001569397224 */ /* 0x004fd000078e0204 */
[----:B------:R-:W-:Y:S05]  /*3730*/  @P2 BRA `(.L_x_97) ;  /* 0x00000000000c2947 */ /* 0x000fea0003800000 */
[----:B------:R-:W2:Y:S02]  /*3740*/  LDG.E.U8 R90, desc[UR36][R100.64+0x38] ;  /* 0x00003824645a7981 */ /* 0x000ea4000c1e1100 */
[----:B--2---:R-:W-:-:S05]  /*3750*/  PRMT R4, R90, 0x8880, RZ ;  /* 0x000088805a047816 */ /* 0x004fca00000000ff */
[----:B------:R-:W-:-:S07]  /*3760*/  IMAD R23, R4, R89, RZ ;  /* 0x0000005904177224 */ /* 0x000fce00078e02ff */
.L_x_97:
[----:B------:R-:W-:Y:S05]  /*3770*/  BSYNC B1 ;  /* 0x0000000000017941 */ /* 0x000fea0003800000 */
.L_x_96:
[----:B------:R-:W-:Y:S01]  /*3780*/  @!P2 IMAD R5, R86, R88, R23 ;  /* 0x000000585605a224 */ /* 0x000fe200078e0217 */
[----:B------:R-:W-:Y:S01]  /*3790*/  BSSY B1, `(.L_x_98) ;  /* 0x0000008000017945 */ /* 0x000fe20003800000 */
[----:B------:R-:W-:Y:S02]  /*37a0*/  IMAD.IADD R98, R57, 0x1, R99 ;  /* 0x0000000139627824 */ /* 0x000fe400078e0263 */
[----:B------:R-:W-:Y:S01]  /*37b0*/  IMAD.WIDE.U32 R20, R105, R20, R92 ;  /* 0x0000001469147225 */ /* 0x000fe200078e005c */
[----:B------:R2:W-:Y:S01]  /*37c0*/  @!P2 STG.E.U8 desc[UR36][R6.64+0x38], R5 ;  /* 0x000038050600a986 */ /* 0x0005e2000c101124 */
[----:B------:R-:W-:Y:S05]  /*37d0*/  @P1 BRA `(.L_x_99) ;  /* 0x00000000000c1947 */ /* 0x000fea0003800000 */
[----:B------:R-:W5:Y:S02]  /*37e0*/  LDG.E.U8 R90, desc[UR36][R100.64+0x39] ;  /* 0x00003924645a7981 */ /* 0x000f64000c1e1100 */
[----:B-----5:R-:W-:-:S05]  /*37f0*/  PRMT R4, R90, 0x8880, RZ ;  /* 0x000088805a047816 */ /* 0x020fca00000000ff */
[----:B------:R-:W-:-:S07]  /*3800*/  IMAD R23, R4, R89, RZ ;  /* 0x0000005904177224 */ /* 0x000fce00078e02ff */
.L_x_99:
[----:B------:R-:W-:Y:S05]  /*3810*/  BSYNC B1 ;  /* 0x0000000000017941 */ /* 0x000fea0003800000 */
.L_x_98:
[----:B------:R-:W-:Y:S01]  /*3820*/  @!P1 IMAD R87, R87, R88, R23 ;  /* 0x0000005857579224 */ /* 0x000fe200078e0217 */
[----:B------:R-:W-:Y:S01]  /*3830*/  IADD3.X R95, R93, R13, R98, P4, P3 ;  /* 0x0000000d5d5f7210 */ /* 0x000fe200027e6462 */
[----:B------:R-:W-:Y:S01]  /*3840*/  BSSY B1, `(.L_x_100) ;  /* 0x000000d000017945 */ /* 0x000fe20003800000 */
[----:B------:R-:W-:Y:S02]  /*3850*/  ISETP.GE.AND P3, PT, R91, 0x81, PT ;  /* 0x000000815b00780c */ /* 0x000fe40003f66270 */
[----:B------:R0:W-:Y:S01]  /*3860*/  @!P1 STG.E.U8 desc[UR36][R6.64+0x39], R87 ;  /* 0x0000395706009986 */ /* 0x0001e2000c101124 */
[----:B------:R-:W-:Y:S02]  /*3870*/  IADD3 R12, P2, R20, R12, RZ ;  /* 0x0000000c140c7210 */ /* 0x000fe40007f5e0ff */
[----:B------:R-:W-:Y:S02]  /*3880*/  ISETP.LT.OR P1, PT, R3, 0x1, !P3 ;  /* 0x000000010300780c */ /* 0x000fe40005f21670 */
[----:B------:R-:W-:-:S02]  /*3890*/  ISETP.GE.AND P0, PT, R91, 0x89, PT ;  /* 0x000000895b00780c */ /* 0x000fc40003f06270 */
[----:B------:R-:W-:Y:S02]  /*38a0*/  IADD3.X R13, R13, R21, R57, P2, !PT ;  /* 0x000000150d0d7210 */ /* 0x000fe400017fe439 */
[C---:B------:R-:W-:Y:S02]  /*38b0*/  ISETP.LT.OR P2, PT, R3.reuse, 0x2, !P3 ;  /* 0x000000020300780c */ /* 0x040fe40005f41670 */
[----:B------:R-:W-:-:S05]  /*38c0*/  ISETP.LT.OR P4, PT, R3, 0x1, !P0 ;  /* 0x000000010300780c */ /* 0x000fca0004781670 */
[----:B0-----:R-:W-:Y:S08]  /*38d0*/  @P1 BRA `(.L_x_101) ;  /* 0x00000000000c1947 */ /* 0x001ff00003800000 */
[----:B------:R-:W5:Y:S02]  /*38e0*/  LDG.E.U8 R90, desc[UR36][R12.64] ;  /* 0x000000240c5a7981 */ /* 0x000f64000c1e1100 */
[----:B-----5:R-:W-:-:S05]  /*38f0*/  PRMT R4, R90, 0x8880, RZ ;  /* 0x000088805a047816 */ /* 0x020fca00000000ff */
[----:B------:R-:W-:-:S07]  /*3900*/  IMAD R23, R4, R89, RZ ;  /* 0x0000005904177224 */ /* 0x000fce00078e02ff */
.L_x_101:
[----:B------:R-:W-:Y:S05]  /*3910*/  BSYNC B1 ;  /* 0x0000000000017941 */ /* 0x000fea0003800000 */
.L_x_100:
[----:B--2---:R-:W-:Y:S01]  /*3920*/  @!P1 IMAD R5, R24, R88, R23 ;  /* 0x0000005818059224 */ /* 0x004fe200078e0217 */
[----:B------:R-:W-:Y:S04]  /*3930*/  BSSY B1, `(.L_x_102) ;  /* 0x0000006000017945 */ /* 0x000fe80003800000 */
[----:B------:R0:W-:Y:S01]  /*3940*/  @!P1 STG.E.U8 desc[UR36][R8.64], R5 ;  /* 0x0000000508009986 */ /* 0x0001e2000c101124 */
[----:B------:R-:W-:Y:S05]  /*3950*/  @P2 BRA `(.L_x_103) ;  /* 0x00000000000c2947 */ /* 0x000fea0003800000 */
[----:B------:R-:W2:Y:S02]  /*3960*/  LDG.E.U8 R90, desc[UR36][R12.64+0x1] ;  /* 0x000001240c5a7981 */ /* 0x000ea4000c1e1100 */
[----:B--2---:R-:W-:-:S05]  /*3970*/  PRMT R4, R90, 0x8880, RZ ;  /* 0x000088805a047816 */ /* 0x004fca00000000ff */
[----:B------:R-:W-:-:S07]  /*3980*/  IMAD R23, R4, R89, RZ ;  /* 0x0000005904177224 */ /* 0x000fce00078e02ff */
.L_x_103:
[----:B------:R-:W-:Y:S05]  /*3990*/  BSYNC B1 ;  /* 0x0000000000017941 */ /* 0x000fea0003800000 */
.L_x_102:
[----:B------:R-:W-:Y:S01]  /*39a0*/  @!P2 IMAD R25, R25, R88, R23 ;  /* 0x000000581919a224 */ /* 0x000fe200078e0217 */
[----:B------:R-:W-:Y:S04]  /*39b0*/  BSSY B1, `(.L_x_104) ;  /* 0x0000006000017945 */ /* 0x000fe80003800000 */
[----:B------:R2:W-:Y:S01]  /*39c0*/  @!P2 STG.E.U8 desc[UR36][R8.64+0x1], R25 ;  /* 0x000001190800a986 */ /* 0x0005e2000c101124 */
[----:B------:R-:W-:Y:S05]  /*39d0*/  @P4 BRA `(.L_x_105) ;  /* 0x00000000000c4947 */ /* 0x000fea0003800000 */
[----:B------:R-:W5:Y:S02]  /*39e0*/  LDG.E.U8 R90, desc[UR36][R94.64] ;  /* 0x000000245e5a7981 */ /* 0x000f64000c1e1100 */
[----:B-----5:R-:W-:-:S05]  /*39f0*/  PRMT R4, R90, 0x8880, RZ ;  /* 0x000088805a047816 */ /* 0x020fca00000000ff */
[----:B------:R-:W-:-:S07]  /*3a00*/  IMAD R23, R4, R89, RZ ;  /* 0x0000005904177224 */ /* 0x000fce00078e02ff */
.L_x_105:
[----:B------:R-:W-:Y:S05]  /*3a10*/  BSYNC B1 ;  /* 0x0000000000017941 */ /* 0x000fea0003800000 */
.L_x_104:
[C---:B------:R-:W-:Y:S01]  /*3a20*/  ISETP.LT.OR P1, PT, R3.reuse, 0x2, !P0 ;  /* 0x000000020300780c */ /* 0x040fe20004721670 */
[----:B0-----:R-:W-:Y:S01]  /*3a30*/  @!P4 IMAD R5, R26, R88, R23 ;  /* 0x000000581a05c224 */ /* 0x001fe200078e0217 */
        /* <DEDUP_REMOVED lines=8> */
.L_x_107:
[----:B------:R-:W-:Y:S05]  /*3ac0*/  BSYNC B1 ;  /* 0x0000000000017941 */ /* 0x000fea0003800000 */
.L_x_106:
[----:B------:R-:W-:Y:S01]  /*3ad0*/  @!P1 IMAD R27, R27, R88, R23 ;  /* 0x000000581b1b9224 */ /* 0x000fe200078e0217 */
[----:B------:R-:W-:Y:S04]  /*3ae0*/  BSSY B1, `(.L_x_108) ;  /* 0x0000006000017945 */ /* 0x000fe80003800000 */
[----:B------:R0:W-:Y:S01]  /*3af0*/  @!P1 STG.E.U8 desc[UR36][R10.64+0x1], R27 ;  /* 0x0000011b0a009986 */ /* 0x0001e2000c101124 */
[----:B------:R-:W-:Y:S05]  /*3b00*/  @P2 BRA `(.L_x_109) ;  /* 0x00000000000c2947 */ /* 0x000fea0003800000 */
[----:B------:R-:W5:Y:S02]  /*3b10*/  LDG.E.U8 R90, desc[UR36][R12.64+0x8] ;  /* 0x000008240c5a7981 */ /* 0x000f64000c1e1100 */
[----:B-----5:R-:W-:-:S05]  /*3b20*/  PRMT R4, R90, 0x8880, RZ ;  /* 0x000088805a047816 */ /* 0x020fca00000000ff */
[----:B------:R-:W-:-:S07]  /*3b30*/  IMAD R23, R4, R89, RZ ;  /* 0x0000005904177224 */ /* 0x000fce00078e02ff */
.L_x_109:
[----:B------:R-:W-:Y:S05]  /*3b40*/  BSYNC B1 ;  /* 0x0000000000017941 */ /* 0x000fea0003800000 */
.L_x_108:
[----:B0-----:R-:W-:Y:S01]  /*3b50*/  @!P2 IMAD R5, R28, R88, R23 ;  /* 0x000000581c05a224 */ /* 0x001fe200078e0217 */
[----:B------:R-:W-:Y:S04]  /*3b60*/  BSSY B1, `(.L_x_110) ;  /* 0x0000006000017945 */ /* 0x000fe80003800000 */
[----:B------:R0:W-:Y:S01]  /*3b70*/  @!P2 STG.E.U8 desc[UR36][R8.64+0x8], R5 ;  /* 0x000008050800a986 */ /* 0x0001e2000c101124 */
[----:B------:R-:W-:Y:S05]  /*3b80*/  @P4 BRA `(.L_x_111) ;  /* 0x00000000000c4947 */ /* 0x000fea0003800000 */
[----:B------:R-:W5:Y:S02]  /*3b90*/  LDG.E.U8 R90, desc[UR36][R12.64+0x9] ;  /* 0x000009240c5a7981 */ /* 0x000f64000c1e1100 */
[----:B-----5:R-:W-:-:S05]  /*3ba0*/  PRMT R4, R90, 0x8880, RZ ;  /* 0x000088805a047816 */ /* 0x020fca00000000ff */
[----:B------:R-:W-:-:S07]  /*3bb0*/  IMAD R23, R4, R89, RZ ;  /* 0x0000005904177224 */ /* 0x000fce00078e02ff */
.L_x_111:
[----:B------:R-:W-:Y:S05]  /*3bc0*/  BSYNC B1 ;  /* 0x0000000000017941 */ /* 0x000fea0003800000 */
.L_x_110:
        /* <DEDUP_REMOVED lines=10> */
.L_x_113:
[----:B------:R-:W-:Y:S05]  /*3c70*/  BSYNC B1 ;  /* 0x0000000000017941 */ /* 0x000fea0003800000 */
.L_x_112:
[----:B0-----:R-:W-:Y:S01]  /*3c80*/  @!P1 IMAD R5, R30, R88, R23 ;  /* 0x000000581e059224 */ /* 0x001fe200078e0217 */
[----:B------:R-:W-:Y:S04]  /*3c90*/  BSSY B1, `(.L_x_114) ;  /* 0x0000006000017945 */ /* 0x000fe80003800000 */
[----:B------:R0:W-:Y:S01]  /*3ca0*/  @!P1 STG.E.U8 desc[UR36][R10.64+0x8], R5 ;  /* 0x000008050a009986 */ /* 0x0001e2000c101124 */
[----:B------:R-:W-:Y:S05]  /*3cb0*/  @P2 BRA `(.L_x_115) ;  /* 0x00000000000c2947 */ /* 0x000fea0003800000 */
[----:B------:R-:W5:Y:S02]  /*3cc0*/  LDG.E.U8 R90, desc[UR36][R94.64+0x9] ;  /* 0x000009245e5a7981 */ /* 0x000f64000c1e1100 */
[----:B-----5:R-:W-:-:S05]  /*3cd0*/  PRMT R4, R90, 0x8880, RZ ;  /* 0x000088805a047816 */ /* 0x020fca00000000ff */
[----:B------:R-:W-:-:S07]  /*3ce0*/  IMAD R23, R4, R89, RZ ;  /* 0x0000005904177224 */ /* 0x000fce00078e02ff */
.L_x_115:
[----:B------:R-:W-:Y:S05]  /*3cf0*/  BSYNC B1 ;  /* 0x0000000000017941 */ /* 0x000fea0003800000 */
.L_x_114:
[----:B------:R-:W-:Y:S01]  /*3d00*/  @!P2 IMAD R31, R31, R88, R23 ;  /* 0x000000581f1fa224 */ /* 0x000fe200078e0217 */
[----:B------:R-:W-:Y:S04]  /*3d10*/  BSSY B1, `(.L_x_116) ;  /* 0x0000006000017945 */ /* 0x000fe80003800000 */
[----:B------:R0:W-:Y:S01]  /*3d20*/  @!P2 STG.E.U8 desc[UR36][R10.64+0x9], R31 ;  /* 0x0000091f0a00a986 */ /* 0x0001e2000c101124 */
[----:B------:R-:W-:Y:S05]  /*3d30*/  @P4 BRA `(.L_x_117) ;  /* 0x00000000000c4947 */ /* 0x000fea0003800000 */
[----:B------:R-:W5:Y:S02]  /*3d40*/  LDG.E.U8 R90, desc[UR36][R12.64+0x10] ;  /* 0x000010240c5a7981 */ /* 0x000f64000c1e1100 */
[----:B-----5:R-:W-:-:S05]  /*3d50*/  PRMT R4, R90, 0x8880, RZ ;  /* 0x000088805a047816 */ /* 0x020fca00000000ff */
[----:B------:R-:W-:-:S07]  /*3d60*/  IMAD R23, R4, R89, RZ ;  /* 0x0000005904177224 */ /* 0x000fce00078e02ff */
.L_x_117:
[----:B------:R-:W-:Y:S05]  /*3d70*/  BSYNC B1 ;  /* 0x0000000000017941 */ /* 0x000fea0003800000 */
.L_x_116:
        /* <DEDUP_REMOVED lines=10> */
.L_x_119:
[----:B------:R-:W-:Y:S05]  /*3e20*/  BSYNC B1 ;  /* 0x0000000000017941 */ /* 0x000fea0003800000 */
.L_x_118:
[----:B------:R-:W-:Y:S01]  /*3e30*/  @!P1 IMAD R33, R33, R88, R23 ;  /* 0x0000005821219224 */ /* 0x000fe200078e0217 */
[----:B------:R-:W-:Y:S04]  /*3e40*/  BSSY B1, `(.L_x_120) ;  /* 0x0000006000017945 */ /* 0x000fe80003800000 */
[----:B------:R0:W-:Y:S01]  /*3e50*/  @!P1 STG.E.U8 desc[UR36][R8.64+0x11], R33 ;  /* 0x0000112108009986 */ /* 0x0001e2000c101124 */
[----:B------:R-:W-:Y:S05]  /*3e60*/  @P2 BRA `(.L_x_121) ;  /* 0x00000000000c2947 */ /* 0x000fea0003800000 */
[----:B------:R-:W5:Y:S02]  /*3e70*/  LDG.E.U8 R90, desc[UR36][R94.64+0x10] ;  /* 0x000010245e5a7981 */ /* 0x000f64000c1e1100 */
[----:B-----5:R-:W-:-:S05]  /*3e80*/  PRMT R4, R90, 0x8880, RZ ;  /* 0x000088805a047816 */ /* 0x020fca00000000ff */
[----:B------:R-:W-:-:S07]  /*3e90*/  IMAD R23, R4, R89, RZ ;  /* 0x0000005904177224 */ /* 0x000fce00078e02ff */
.L_x_121:
[----:B------:R-:W-:Y:S05]  /*3ea0*/  BSYNC B1 ;  /* 0x0000000000017941 */ /* 0x000fea0003800000 */
.L_x_120:
[----:B0-----:R-:W-:Y:S01]  /*3eb0*/  @!P2 IMAD R5, R34, R88, R23 ;  /* 0x000000582205a224 */ /* 0x001fe200078e0217 */
[----:B------:R-:W-:Y:S04]  /*3ec0*/  BSSY B1, `(.L_x_122) ;  /* 0x0000006000017945 */ /* 0x000fe80003800000 */
[----:B------:R0:W-:Y:S01]  /*3ed0*/  @!P2 STG.E.U8 desc[UR36][R10.64+0x10], R5 ;  /* 0x000010050a00a986 */ /* 0x0001e2000c101124 */
[----:B------:R-:W-:Y:S05]  /*3ee0*/  @P4 BRA `(.L_x_123) ;  /* 0x00000000000c4947 */ /* 0x000fea0003800000 */
[----:B------:R-:W5:Y:S02]  /*3ef0*/  LDG.E.U8 R90, desc[UR36][R94.64+0x11] ;  /* 0x000011245e5a7981 */ /* 0x000f64000c1e1100 */
[----:B-----5:R-:W-:-:S05]  /*3f00*/  PRMT R4, R90, 0x8880, RZ ;  /* 0x000088805a047816 */ /* 0x020fca00000000ff */
[----:B------:R-:W-:-:S07]  /*3f10*/  IMAD R23, R4, R89, RZ ;  /* 0x0000005904177224 */ /* 0x000fce00078e02ff */
.L_x_123:
[----:B------:R-:W-:Y:S05]  /*3f20*/  BSYNC B1 ;  /* 0x0000000000017941 */ /* 0x000fea0003800000 */
.L_x_122:
        /* <DEDUP_REMOVED lines=10> */
.L_x_125:
[----:B------:R-:W-:Y:S05]  /*3fd0*/  BSYNC B1 ;  /* 0x0000000000017941 */ /* 0x000fea0003800000 */
.L_x_124:
[----:B0-----:R-:W-:Y:S01]  /*3fe0*/  @!P1 IMAD R5, R36, R88, R23 ;  /* 0x0000005824059224 */ /* 0x001fe200078e0217 */
[----:B------:R-:W-:Y:S04]  /*3ff0*/  BSSY B1, `(.L_x_126) ;  /* 0x0000006000017945 */ /* 0x000fe80003800000 */
[----:B------:R0:W-:Y:S01]  /*4000*/  @!P1 STG.E.U8 desc[UR36][R8.64+0x18], R5 ;  /* 0x0000180508009986 */ /* 0x0001e2000c101124 */
[----:B------:R-:W-:Y:S05]  /*4010*/  @P2 BRA `(.L_x_127) ;  /* 0x00000000000c2947 */ /* 0x000fea0003800000 */
[----:B------:R-:W5:Y:S02]  /*4020*/  LDG.E.U8 R90, desc[UR36][R12.64+0x19] ;  /* 0x000019240c5a7981 */ /* 0x000f64000c1e1100 */
[----:B-----5:R-:W-:-:S05]  /*4030*/  PRMT R4, R90, 0x8880, RZ ;  /* 0x000088805a047816 */ /* 0x020fca00000000ff */
[----:B------:R-:W-:-:S07]  /*4040*/  IMAD R23, R4, R89, RZ ;  /* 0x0000005904177224 */ /* 0x000fce00078e02ff */
.L_x_127:
[----:B------:R-:W-:Y:S05]  /*4050*/  BSYNC B1 ;  /* 0x0000000000017941 */ /* 0x000fea0003800000 */
.L_x_126:
[----:B------:R-:W-:Y:S01]  /*4060*/  @!P2 IMAD R37, R37, R88, R23 ;  /* 0x000000582525a224 */ /* 0x000fe200078e0217 */
[----:B------:R-:W-:Y:S04]  /*4070*/  BSSY B1, `(.L_x_128) ;  /* 0x0000006000017945 */ /* 0x000fe80003800000 */
[----:B------:R0:W-:Y:S01]  /*4080*/  @!P2 STG.E.U8 desc[UR36][R8.64+0x19], R37 ;  /* 0x000019250800a986 */ /* 0x0001e2000c101124 */
[----:B------:R-:W-:Y:S05]  /*4090*/  @P4 BRA `(.L_x_129) ;  /* 0x00000000000c4947 */ /* 0x000fea0003800000 */
[----:B------:R-:W5:Y:S02]  /*40a0*/  LDG.E.U8 R90, desc[UR36][R94.64+0x18] ;  /* 0x000018245e5a7981 */ /* 0x000f64000c1e1100 */
[----:B-----5:R-:W-:-:S05]  /*40b0*/  PRMT R4, R90, 0x8880, RZ ;  /* 0x000088805a047816 */ /* 0x020fca00000000ff */
[----:B------:R-:W-:-:S07]  /*40c0*/  IMAD R23, R4, R89, RZ ;  /* 0x0000005904177224 */ /* 0x000fce00078e02ff */
.L_x_129:
[----:B------:R-:W-:Y:S05]  /*40d0*/  BSYNC B1 ;  /* 0x0000000000017941 */ /* 0x000fea0003800000 */
.L_x_128:
        /* <DEDUP_REMOVED lines=10> */
.L_x_131:
[----:B------:R-:W-:Y:S05]  /*4180*/  BSYNC B1 ;  /* 0x0000000000017941 */ /* 0x000fea0003800000 */
.L_x_130:
[----:B------:R-:W-:Y:S01]  /*4190*/  @!P1 IMAD R39, R39, R88, R23 ;  /* 0x0000005827279224 */ /* 0x000fe200078e0217 */
[----:B------:R-:W-:Y:S04]  /*41a0*/  BSSY B1, `(.L_x_132) ;  /* 0x0000006000017945 */ /* 0x000fe80003800000 */
[----:B------:R0:W-:Y:S01]  /*41b0*/  @!P1 STG.E.U8 desc[UR36][R10.64+0x19], R39 ;  /* 0x000019270a009986 */ /* 0x0001e2000c101124 */
[----:B------:R-:W-:Y:S05]  /*41c0*/  @P2 BRA `(.L_x_133) ;  /* 0x00000000000c2947 */ /* 0x000fea0003800000 */
[----:B------:R-:W5:Y:S02]  /*41d0*/  LDG.E.U8 R90, desc[UR36][R12.64+0x20] ;  /* 0x000020240c5a7981 */ /* 0x000f64000c1e1100 */
[----:B-----5:R-:W-:-:S05]  /*41e0*/  PRMT R4, R90, 0x8880, RZ ;  /* 0x000088805a047816 */ /* 0x020fca00000000ff */
[----:B------:R-:W-:-:S07]  /*41f0*/  IMAD R23, R4, R89, RZ ;  /* 0x0000005904177224 */ /* 0x000fce00078e02ff */
.L_x_133:
[----:B------:R-:W-:Y:S05]  /*4200*/  BSYNC B1 ;  /* 0x0000000000017941 */ /* 0x000fea0003800000 */
.L_x_132:
[----:B0-----:R-:W-:Y:S01]  /*4210*/  @!P2 IMAD R5, R40, R88, R23 ;  /* 0x000000582805a224 */ /* 0x001fe200078e0217 */
[----:B------:R-:W-:Y:S04]  /*4220*/  BSSY B1, `(.L_x_134) ;  /* 0x0000006000017945 */ /* 0x000fe80003800000 */
[----:B------:R0:W-:Y:S01]  /*4230*/  @!P2 STG.E.U8 desc[UR36][R8.64+0x20], R5 ;  /* 0x000020050800a986 */ /* 0x0001e2000c101124 */
[----:B------:R-:W-:Y:S05]  /*4240*/  @P4 BRA `(.L_x_135) ;  /* 0x00000000000c4947 */ /* 0x000fea0003800000 */
[----:B------:R-:W5:Y:S02]  /*4250*/  LDG.E.U8 R90, desc[UR36][R12.64+0x21] ;  /* 0x000021240c5a7981 */ /* 0x000f64000c1e1100 */
[----:B-----5:R-:W-:-:S05]  /*4260*/  PRMT R4, R90, 0x8880, RZ ;  /* 0x000088805a047816 */ /* 0x020fca00000000ff */
[----:B------:R-:W-:-:S07]  /*4270*/  IMAD R23, R4, R89, RZ ;  /* 0x0000005904177224 */ /* 0x000fce00078e02ff */
.L_x_135:
[----:B------:R-:W-:Y:S05]  /*4280*/  BSYNC B1 ;  /* 0x0000000000017941 */ /* 0x000fea0003800000 */
.L_x_134:
        /* <DEDUP_REMOVED lines=10> */
.L_x_137:
[----:B------:R-:W-:Y:S05]  /*4330*/  BSYNC B1 ;  /* 0x0000000000017941 */ /* 0x000fea0003800000 */
.L_x_136:
[----:B0-----:R-:W-:Y:S01]  /*4340*/  @!P1 IMAD R5, R42, R88, R23 ;  /* 0x000000582a059224 */ /* 0x001fe200078e0217 */
[----:B------:R-:W-:Y:S04]  /*4350*/  BSSY B1, `(.L_x_138) ;  /* 0x0000006000017945 */ /* 0x000fe80003800000 */
[----:B------:R0:W-:Y:S01]  /*4360*/  @!P1 STG.E.U8 desc[UR36][R10.64+0x20], R5 ;  /* 0x000020050a009986 */ /* 0x0001e2000c101124 */
[----:B------:R-:W-:Y:S05]  /*4370*/  @P2 BRA `(.L_x_139) ;  /* 0x00000000000c2947 */ /* 0x000fea0003800000 */
[----:B------:R-:W5:Y:S02]  /*4380*/  LDG.E.U8 R90, desc[UR36][R94.64+0x21] ;  /* 0x000021245e5a7981 */ /* 0x000f64000c1e1100 */
[----:B-----5:R-:W-:-:S05]  /*4390*/  PRMT R4, R90, 0x8880, RZ ;  /* 0x000088805a047816 */ /* 0x020fca00000000ff */
[----:B------:R-:W-:-:S07]  /*43a0*/  IMAD R23, R4, R89, RZ ;  /* 0x0000005904177224 */ /* 0x000fce00078e02ff */
.L_x_139:
[----:B------:R-:W-:Y:S05]  /*43b0*/  BSYNC B1 ;  /* 0x0000000000017941 */ /* 0x000fea0003800000 */
.L_x_138:
[----:B------:R-:W-:Y:S01]  /*43c0*/  @!P2 IMAD R43, R43, R88, R23 ;  /* 0x000000582b2ba224 */ /* 0x000fe200078e0217 */
[----:B------:R-:W-:Y:S04]  /*43d0*/  BSSY B1, `(.L_x_140) ;  /* 0x0000006000017945 */ /* 0x000fe80003800000 */
[----:B------:R0:W-:Y:S01]  /*43e0*/  @!P2 STG.E.U8 desc[UR36][R10.64+0x21], R43 ;  /* 0x0000212b0a00a986 */ /* 0x0001e2000c101124 */
[----:B------:R-:W-:Y:S05]  /*43f0*/  @P4 BRA `(.L_x_141) ;  /* 0x00000000000c4947 */ /* 0x000fea0003800000 */
[----:B------:R-:W5:Y:S02]  /*4400*/  LDG.E.U8 R90, desc[UR36][R12.64+0x28] ;  /* 0x000028240c5a7981 */ /* 0x000f64000c1e1100 */
[----:B-----5:R-:W-:-:S05]  /*4410*/  PRMT R4, R90, 0x8880, RZ ;  /* 0x000088805a047816 */ /* 0x020fca00000000ff */
[----:B------:R-:W-:-:S07]  /*4420*/  IMAD R23, R4, R89, RZ ;  /* 0x0000005904177224 */ /* 0x000fce00078e02ff */
.L_x_141:
[----:B------:R-:W-:Y:S05]  /*4430*/  BSYNC B1 ;  /* 0x0000000000017941 */ /* 0x000fea0003800000 */
.L_x_140:
        /* <DEDUP_REMOVED lines=10> */
.L_x_143:
[----:B------:R-:W-:Y:S05]  /*44e0*/  BSYNC B1 ;  /* 0x0000000000017941 */ /* 0x000fea0003800000 */
.L_x_142:
[----:B------:R-:W-:Y:S01]  /*44f0*/  @!P1 IMAD R45, R45, R88, R23 ;  /* 0x000000582d2d9224 */ /* 0x000fe200078e0217 */
[----:B------:R-:W-:Y:S04]  /*4500*/  BSSY B1, `(.L_x_144) ;  /* 0x0000006000017945 */ /* 0x000fe80003800000 */
[----:B------:R0:W-:Y:S01]  /*4510*/  @!P1 STG.E.U8 desc[UR36][R8.64+0x29], R45 ;  /* 0x0000292d08009986 */ /* 0x0001e2000c101124 */
[----:B------:R-:W-:Y:S05]  /*4520*/  @P2 BRA `(.L_x_145) ;  /* 0x00000000000c2947 */ /* 0x000fea0003800000 */
[----:B------:R-:W5:Y:S02]  /*4530*/  LDG.E.U8 R90, desc[UR36][R94.64+0x28] ;  /* 0x000028245e5a7981 */ /* 0x000f64000c1e1100 */
[----:B-----5:R-:W-:-:S05]  /*4540*/  PRMT R4, R90, 0x8880, RZ ;  /* 0x000088805a047816 */ /* 0x020fca00000000ff */
[----:B------:R-:W-:-:S07]  /*4550*/  IMAD R23, R4, R89, RZ ;  /* 0x0000005904177224 */ /* 0x000fce00078e02ff */
.L_x_145:
[----:B------:R-:W-:Y:S05]  /*4560*/  BSYNC B1 ;  /* 0x0000000000017941 */ /* 0x000fea0003800000 */
.L_x_144:
[----:B0-----:R-:W-:Y:S01]  /*4570*/  @!P2 IMAD R5, R46, R88, R23 ;  /* 0x000000582e05a224 */ /* 0x001fe200078e0217 */
[----:B------:R-:W-:Y:S04]  /*4580*/  BSSY B1, `(.L_x_146) ;  /* 0x0000006000017945 */ /* 0x000fe80003800000 */
[----:B------:R0:W-:Y:S01]  /*4590*/  @!P2 STG.E.U8 desc[UR36][R10.64+0x28], R5 ;  /* 0x000028050a00a986 */ /* 0x0001e2000c101124 */
[----:B------:R-:W-:Y:S05]  /*45a0*/  @P4 BRA `(.L_x_147) ;  /* 0x00000000000c4947 */ /* 0x000fea0003800000 */
[----:B------:R-:W5:Y:S02]  /*45b0*/  LDG.E.U8 R90, desc[UR36][R94.64+0x29] ;  /* 0x000029245e5a7981 */ /* 0x000f64000c1e1100 */
[----:B-----5:R-:W-:-:S05]  /*45c0*/  PRMT R4, R90, 0x8880, RZ ;  /* 0x000088805a047816 */ /* 0x020fca00000000ff */
[----:B------:R-:W-:-:S07]  /*45d0*/  IMAD R23, R4, R89, RZ ;  /* 0x0000005904177224 */ /* 0x000fce00078e02ff */
.L_x_147:
[----:B------:R-:W-:Y:S05]  /*45e0*/  BSYNC B1 ;  /* 0x0000000000017941 */ /* 0x000fea0003800000 */
.L_x_146:
        /* <DEDUP_REMOVED lines=10> */
.L_x_149:
[----:B------:R-:W-:Y:S05]  /*4690*/  BSYNC B1 ;  /* 0x0000000000017941 */ /* 0x000fea0003800000 */
.L_x_148:
[----:B0-----:R-:W-:Y:S01]  /*46a0*/  @!P1 IMAD R5, R48, R88, R23 ;  /* 0x0000005830059224 */ /* 0x001fe200078e0217 */
[----:B------:R-:W-:Y:S04]  /*46b0*/  BSSY B1, `(.L_x_150) ;  /* 0x0000006000017945 */ /* 0x000fe80003800000 */
[----:B------:R0:W-:Y:S01]  /*46c0*/  @!P1 STG.E.U8 desc[UR36][R8.64+0x30], R5 ;  /* 0x0000300508009986 */ /* 0x0001e2000c101124 */
[----:B------:R-:W-:Y:S05]  /*46d0*/  @P2 BRA `(.L_x_151) ;  /* 0x00000000000c2947 */ /* 0x000fea0003800000 */
[----:B------:R-:W5:Y:S02]  /*46e0*/  LDG.E.U8 R90, desc[UR36][R12.64+0x31] ;  /* 0x000031240c5a7981 */ /* 0x000f64000c1e1100 */
[----:B-----5:R-:W-:-:S05]  /*46f0*/  PRMT R4, R90, 0x8880, RZ ;  /* 0x000088805a047816 */ /* 0x020fca00000000ff */
[----:B------:R-:W-:-:S07]  /*4700*/  IMAD R23, R4, R89, RZ ;  /* 0x0000005904177224 */ /* 0x000fce00078e02ff */
.L_x_151:
[----:B------:R-:W-:Y:S05]  /*4710*/  BSYNC B1 ;  /* 0x0000000000017941 */ /* 0x000fea0003800000 */
.L_x_150:
[----:B------:R-:W-:Y:S01]  /*4720*/  @!P2 IMAD R49, R49, R88, R23 ;  /* 0x000000583131a224 */ /* 0x000fe200078e0217 */
[----:B------:R-:W-:Y:S04]  /*4730*/  BSSY B1, `(.L_x_152) ;  /* 0x0000006000017945 */ /* 0x000fe80003800000 */
[----:B------:R0:W-:Y:S01]  /*4740*/  @!P2 STG.E.U8 desc[UR36][R8.64+0x31], R49 ;  /* 0x000031310800a986 */ /* 0x0001e2000c101124 */
[----:B------:R-:W-:Y:S05]  /*4750*/  @P4 BRA `(.L_x_153) ;  /* 0x00000000000c4947 */ /* 0x000fea0003800000 */
[----:B------:R-:W5:Y:S02]  /*4760*/  LDG.E.U8 R90, desc[UR36][R94.64+0x30] ;  /* 0x000030245e5a7981 */ /* 0x000f64000c1e1100 */
[----:B-----5:R-:W-:-:S05]  /*4770*/  PRMT R4, R90, 0x8880, RZ ;  /* 0x000088805a047816 */ /* 0x020fca00000000ff */
[----:B------:R-:W-:-:S07]  /*4780*/  IMAD R23, R4, R89, RZ ;  /* 0x0000005904177224 */ /* 0x000fce00078e02ff */
.L_x_153:
[----:B------:R-:W-:Y:S05]  /*4790*/  BSYNC B1 ;  /* 0x0000000000017941 */ /* 0x000fea0003800000 */
.L_x_152:
[C---:B------:R-:W-:Y:S01]  /*47a0*/  ISETP.LT.OR P1, PT, R3.reuse, 0x32, !P0 ;  /* 0x000000320300780c */ /* 0x040fe20004721670 */
[----:B0-----:R-:W-:Y:S01]  /*47b0*/  @!P4 IMAD R5, R50, R88, R23 ;  /* 0x000000583205c224 */ /* 0x001fe200078e0217 */
[----:B------:R-:W-:Y:S01]  /*47c0*/  BSSY B1, `(.L_x_154) ;  /* 0x0000009000017945 */ /* 0x000fe20003800000 */
[C---:B------:R-:W-:Y:S02]  /*47d0*/  ISETP.LT.OR P2, PT, R3.reuse, 0x39, !P3 ;  /* 0x000000390300780c */ /* 0x040fe40005f41670 */
[C---:B------:R-:W-:Y:S01]  /*47e0*/  ISETP.LT.OR P3, PT, R3.reuse, 0x3a, !P3 ;  /* 0x0000003a0300780c */ /* 0x040fe20005f61670 */
[----:B------:R0:W-:Y:S01]  /*47f0*/  @!P4 STG.E.U8 desc[UR36][R10.64+0x30], R5 ;  /* 0x000030050a00c986 */ /* 0x0001e2000c101124 */
[----:B------:R-:W-:-:S06]  /*4800*/  ISETP.LT.OR P4, PT, R3, 0x39, !P0 ;  /* 0x000000390300780c */ /* 0x000fcc0004781670 */
[----:B------:R-:W-:Y:S07]  /*4810*/  @P1 BRA `(.L_x_155) ;  /* 0x00000000000c1947 */ /* 0x000fee0003800000 */
[----:B------:R-:W5:Y:S02]  /*4820*/  LDG.E.U8 R90, desc[UR36][R94.64+0x31] ;  /* 0x000031245e5a7981 */ /* 0x000f64000c1e1100 */
[----:B-----5:R-:W-:-:S05]  /*4830*/  PRMT R4, R90, 0x8880, RZ ;  /* 0x000088805a047816 */ /* 0x020fca00000000ff */
[----:B------:R-:W-:-:S07]  /*4840*/  IMAD R23, R4, R89, RZ ;  /* 0x0000005904177224 */ /* 0x000fce00078e02ff */
.L_x_155:
[----:B------:R-:W-:Y:S05]  /*4850*/  BSYNC B1 ;  /* 0x0000000000017941 */ /* 0x000fea0003800000 */
.L_x_154:
[----:B------:R-:W-:Y:S01]  /*4860*/  @!P1 IMAD R51, R51, R88, R23 ;  /* 0x0000005833339224 */ /* 0x000fe200078e0217 */
[----:B------:R-:W-:Y:S04]  /*4870*/  BSSY B1, `(.L_x_156) ;  /* 0x0000006000017945 */ /* 0x000fe80003800000 */
[----:B------:R0:W-:Y:S01]  /*4880*/  @!P1 STG.E.U8 desc[UR36][R10.64+0x31], R51 ;  /* 0x000031330a009986 */ /* 0x0001e2000c101124 */
[----:B------:R-:W-:Y:S05]  /*4890*/  @P2 BRA `(.L_x_157) ;  /* 0x00000000000c2947 */ /* 0x000fea0003800000 */
[----:B------:R-:W5:Y:S02]  /*48a0*/  LDG.E.U8 R90, desc[UR36][R12.64+0x38] ;  /* 0x000038240c5a7981 */ /* 0x000f64000c1e1100 */
[----:B-----5:R-:W-:-:S05]  /*48b0*/  PRMT R4, R90, 0x8880, RZ ;  /* 0x000088805a047816 */ /* 0x020fca00000000ff */
[----:B------:R-:W-:-:S07]  /*48c0*/  IMAD R23, R4, R89, RZ ;  /* 0x0000005904177224 */ /* 0x000fce00078e02ff */
.L_x_157:
[----:B------:R-:W-:Y:S05]  /*48d0*/  BSYNC B1 ;  /* 0x0000000000017941 */ /* 0x000fea0003800000 */
.L_x_156:
[----:B0-----:R-:W-:Y:S01]  /*48e0*/  @!P2 IMAD R5, R52, R88, R23 ;  /* 0x000000583405a224 */ /* 0x001fe200078e0217 */
[----:B------:R-:W-:Y:S04]  /*48f0*/  BSSY B1, `(.L_x_158) ;  /* 0x0000006000017945 */ /* 0x000fe80003800000 */
[----:B------:R0:W-:Y:S01]  /*4900*/  @!P2 STG.E.U8 desc[UR36][R8.64+0x38], R5 ;  /* 0x000038050800a986 */ /* 0x0001e2000c101124 */
[----:B------:R-:W-:Y:S05]  /*4910*/  @P3 BRA `(.L_x_159) ;  /* 0x00000000000c3947 */ /* 0x000fea0003800000 */
[----:B------:R-:W5:Y:S02]  /*4920*/  LDG.E.U8 R90, desc[UR36][R12.64+0x39] ;  /* 0x000039240c5a7981 */ /* 0x000f64000c1e1100 */
[----:B-----5:R-:W-:-:S05]  /*4930*/  PRMT R4, R90, 0x8880, RZ ;  /* 0x000088805a047816 */ /* 0x020fca00000000ff */
[----:B------:R-:W-:-:S07]  /*4940*/  IMAD R23, R4, R89, RZ ;  /* 0x0000005904177224 */ /* 0x000fce00078e02ff */
.L_x_159:
[----:B------:R-:W-:Y:S05]  /*4950*/  BSYNC B1 ;  /* 0x0000000000017941 */ /* 0x000fea0003800000 */
.L_x_158:
[----:B------:R-:W-:Y:S01]  /*4960*/  @!P3 IMAD R53, R53, R88, R23 ;  /* 0x000000583535b224 */ /* 0x000fe200078e0217 */
[----:B------:R-:W-:Y:S04]  /*4970*/  BSSY B1, `(.L_x_160) ;  /* 0x0000006000017945 */ /* 0x000fe80003800000 */
[----:B------:R0:W-:Y:S01]  /*4980*/  @!P3 STG.E.U8 desc[UR36][R8.64+0x39], R53 ;  /* 0x000039350800b986 */ /* 0x0001e2000c101124 */
[----:B------:R-:W-:Y:S05]  /*4990*/  @P4 BRA `(.L_x_161) ;  /* 0x00000000000c4947 */ /* 0x000fea0003800000 */
[----:B------:R-:W5:Y:S02]  /*49a0*/  LDG.E.U8 R90, desc[UR36][R94.64+0x38] ;  /* 0x000038245e5a7981 */ /* 0x000f64000c1e1100 */
[----:B-----5:R-:W-:-:S05]  /*49b0*/  PRMT R4, R90, 0x8880, RZ ;  /* 0x000088805a047816 */ /* 0x020fca00000000ff */
[----:B------:R-:W-:-:S07]  /*49c0*/  IMAD R23, R4, R89, RZ ;  /* 0x0000005904177224 */ /* 0x000fce00078e02ff */
.L_x_161:
[----:B------:R-:W-:Y:S05]  /*49d0*/  BSYNC B1 ;  /* 0x0000000000017941 */ /* 0x000fea0003800000 */
.L_x_160:
[----:B0-----:R-:W-:Y:S01]  /*49e0*/  @!P4 IMAD R5, R54, R88, R23 ;  /* 0x000000583605c224 */ /* 0x001fe200078e0217 */
[----:B------:R-:W-:Y:S01]  /*49f0*/  ISETP.LT.OR P0, PT, R3, 0x3a, !P0 ;  /* 0x0000003a0300780c */ /* 0x000fe20004701670 */
[----:B------:R-:W-:Y:S03]  /*4a00*/  BSSY B1, `(.L_x_162) ;  /* 0x0000006000017945 */ /* 0x000fe60003800000 */
[----:B------:R0:W-:Y:S09]  /*4a10*/  @!P4 STG.E.U8 desc[UR36][R10.64+0x38], R5 ;  /* 0x000038050a00c986 */ /* 0x0001f2000c101124 */
[----:B------:R-:W-:Y:S05]  /*4a20*/  @P0 BRA `(.L_x_163) ;  /* 0x00000000000c0947 */ /* 0x000fea0003800000 */
[----:B------:R-:W5:Y:S02]  /*4a30*/  LDG.E.U8 R90, desc[UR36][R94.64+0x39] ;  /* 0x000039245e5a7981 */ /* 0x000f64000c1e1100 */
[----:B-----5:R-:W-:-:S05]  /*4a40*/  PRMT R4, R90, 0x8880, RZ ;  /* 0x000088805a047816 */ /* 0x020fca00000000ff */
[----:B------:R-:W-:-:S07]  /*4a50*/  IMAD R23, R4, R89, RZ ;  /* 0x0000005904177224 */ /* 0x000fce00078e02ff */
.L_x_163:
[----:B------:R-:W-:Y:S05]  /*4a60*/  BSYNC B1 ;  /* 0x0000000000017941 */ /* 0x000fea0003800000 */
.L_x_162:
[----:B------:R-:W-:Y:S01]  /*4a70*/  IMAD R23, R55, R88, R23 ;  /* 0x0000005837177224 */ /* 0x000fe200078e0217 */
[----:B------:R-:W-:Y:S06]  /*4a80*/  @P0 BRA `(.L_x_164) ;  /* 0x0000000c00180947 */ /* 0x000fec0003800000 */
[----:B------:R0:W-:Y:S01]  /*4a90*/  STG.E.U8 desc[UR36][R10.64+0x39], R23 ;  /* 0x000039170a007986 */ /* 0x0001e2000c101124 */
[----:B------:R-:W-:Y:S05]  /*4aa0*/  BRA `(.L_x_164) ;  /* 0x0000000c00107947 */ /* 0x000fea0003800000 */
.L_x_35:
[C---:B------:R-:W-:Y:S02]  /*4ab0*/  ISETP.GE.AND P2, PT, R91.reuse, 0x1, PT ;  /* 0x000000015b00780c */ /* 0x040fe40003f46270 */
[----:B------:R-:W-:Y:S02]  /*4ac0*/  ISETP.GE.AND P1, PT, R91, 0x9, PT ;  /* 0x000000095b00780c */ /* 0x000fe40003f26270 */
[C---:B------:R-:W-:Y:S02]  /*4ad0*/  ISETP.LT.OR P0, PT, R3.reuse, 0x1, !P2 ;  /* 0x000000010300780c */ /* 0x040fe40005701670 */
[C---:B------:R-:W-:Y:S02]  /*4ae0*/  ISETP.LT.OR P3, PT, R3.reuse, 0x2, !P2 ;  /* 0x000000020300780c */ /* 0x040fe40005761670 */
[----:B------:R-:W-:-:S09]  /*4af0*/  ISETP.LT.OR P4, PT, R3, 0x1, !P1 ;  /* 0x000000010300780c */ /* 0x000fd20004f81670 */
[-C--:B------:R-:W-:Y:S02]  /*4b00*/  @!P0 IMAD R5, R56, R88.reuse, RZ ;  /* 0x0000005838058224 */ /* 0x080fe400078e02ff */
[-C--:B------:R-:W-:Y:S02]  /*4b10*/  @!P3 IMAD R57, R57, R88.reuse, RZ ;  /* 0x000000583939b224 */ /* 0x080fe400078e02ff */
[----:B------:R-:W-:Y:S01]  /*4b20*/  @!P4 IMAD R13, R58, R88, RZ ;  /* 0x000000583a0dc224 */ /* 0x000fe200078e02ff */
[----:B------:R0:W-:Y:S01]  /*4b30*/  @!P0 STG.E.U8 desc[UR36][R14.64], R5 ;  /* 0x000000050e008986 */ /* 0x0001e2000c101124 */
[----:B------:R-:W-:-:S03]  /*4b40*/  ISETP.LT.OR P0, PT, R3, 0x2, !P1 ;  /* 0x000000020300780c */ /* 0x000fc60004f01670 */
[----:B------:R-:W-:Y:S01]  /*4b50*/  @!P3 STG.E.U8 desc[UR36][R14.64+0x1], R57 ;  /* 0x000001390e00b986 */ /* 0x000fe2000c101124 */
[----:B------:R-:W-:-:S03]  /*4b60*/  ISETP.LT.OR P3, PT, R3, 0x9, !P2 ;  /* 0x000000090300780c */ /* 0x000fc60005761670 */
[----:B------:R1:W-:Y:S01]  /*4b70*/  @!P4 STG.E.U8 desc[UR36][R6.64], R13 ;  /* 0x0000000d0600c986 */ /* 0x0003e2000c101124 */
[----:B------:R-:W-:-:S05]  /*4b80*/  ISETP.LT.OR P4, PT, R3, 0xa, !P2 ;  /* 0x0000000a0300780c */ /* 0x000fca0005781670 */
[----:B------:R-:W-:-:S04]  /*4b90*/  @!P0 IMAD R59, R59, R88, RZ ;  /* 0x000000583b3b8224 */ /* 0x000fc800078e02ff */
[-C--:B0-----:R-:W-:Y:S01]  /*4ba0*/  @!P3 IMAD R5, R60, R88.reuse, RZ ;  /* 0x000000583c05b224 */ /* 0x081fe200078e02ff */
[----:B------:R-:W-:Y:S01]  /*4bb0*/  @!P0 STG.E.U8 desc[UR36][R6.64+0x1], R59 ;  /* 0x0000013b06008986 */ /* 0x000fe2000c101124 */
[----:B------:R-:W-:Y:S02]  /*4bc0*/  ISETP.LT.OR P0, PT, R3, 0x9, !P1 ;  /* 0x000000090300780c */ /* 0x000fe40004f01670 */
[----:B------:R-:W-:Y:S01]  /*4bd0*/  @!P4 IMAD R61, R61, R88, RZ ;  /* 0x000000583d3dc224 */ /* 0x000fe200078e02ff */
[----:B------:R0:W-:Y:S01]  /*4be0*/  @!P3 STG.E.U8 desc[UR36][R14.64+0x8], R5 ;  /* 0x000008050e00b986 */ /* 0x0001e2000c101124 */
[----:B------:R-:W-:-:S03]  /*4bf0*/  ISETP.LT.OR P3, PT, R3, 0xa, !P1 ;  /* 0x0000000a0300780c */ /* 0x000fc60004f61670 */
[----:B------:R-:W-:Y:S01]  /*4c00*/  @!P4 STG.E.U8 desc[UR36][R14.64+0x9], R61 ;  /* 0x0000093d0e00c986 */ /* 0x000fe2000c101124 */
[----:B------:R-:W-:-:S05]  /*4c10*/  ISETP.LT.OR P4, PT, R3, 0x11, !P2 ;  /* 0x000000110300780c */ /* 0x000fca0005781670 */
[----:B-1----:R-:W-:-:S04]  /*4c20*/  @!P0 IMAD R13, R62, R88, RZ ;  /* 0x000000583e0d8224 */ /* 0x002fc800078e02ff */
[-C--:B------:R-:W-:Y:S01]  /*4c30*/  @!P3 IMAD R63, R63, R88.reuse, RZ ;  /* 0x000000583f3fb224 */ /* 0x080fe200078e02ff */
[----:B------:R1:W-:Y:S01]  /*4c40*/  @!P0 STG.E.U8 desc[UR36][R6.64+0x8], R13 ;  /* 0x0000080d06008986 */ /* 0x0003e2000c101124 */
[C---:B------:R-:W-:Y:S02]  /*4c50*/  ISETP.LT.OR P0, PT, R3.reuse, 0x12, !P2 ;  /* 0x000000120300780c */ /* 0x040fe40005701670 */
[----:B------:R-:W-:Y:S01]  /*4c60*/  @!P4 IMAD R21, R64, R88, RZ ;  /* 0x000000584015c224 */ /* 0x000fe200078e02ff */
        /* <DEDUP_REMOVED lines=17> */
[----:B--2---:R-:W-:Y:S01]  /*4d80*/  @!P4 IMAD R21, R70, R88, RZ ;  /* 0x000000584615c224 */ /* 0x004fe200078e02ff */
        /* <DEDUP_REMOVED lines=37> */
[C---:B------:R-:W-:Y:S02]  /*4fe0*/  ISETP.LT.OR P3, PT, R3.reuse, 0x39, !P2 ;  /* 0x000000390300780c */ /* 0x040fe40005761670 */
[C---:B------:R-:W-:Y:S01]  /*4ff0*/  ISETP.LT.OR P2, PT, R3.reuse, 0x3a, !P2 ;  /* 0x0000003a0300780c */ /* 0x040fe20005741670 */
[----:B------:R2:W-:Y:S01]  /*5000*/  @!P4 STG.E.U8 desc[UR36][R6.64+0x30], R21 ;  /* 0x000030150600c986 */ /* 0x0005e2000c101124 */
[----:B------:R-:W-:-:S02]  /*5010*/  ISETP.LT.OR P4, PT, R3, 0x39, !P1 ;  /* 0x000000390300780c */ /* 0x000fc40004f81670 */
[----:B------:R-:W-:-:S03]  /*5020*/  ISETP.LT.OR P1, PT, R3, 0x3a, !P1 ;  /* 0x0000003a0300780c */ /* 0x000fc60004f21670 */
[----:B------:R-:W-:-:S04]  /*5030*/  @!P0 IMAD R83, R83, R88, RZ ;  /* 0x0000005853538224 */ /* 0x000fc800078e02ff */
[-C--:B0-----:R-:W-:Y:S01]  /*5040*/  @!P3 IMAD R5, R84, R88.reuse, RZ ;  /* 0x000000585405b224 */ /* 0x081fe200078e02ff */
[----:B------:R-:W-:Y:S01]  /*5050*/  @!P0 STG.E.U8 desc[UR36][R6.64+0x31], R83 ;  /* 0x0000315306008986 */ /* 0x000fe2000c101124 */
[-C--:B------:R-:W-:Y:S01]  /*5060*/  @!P2 IMAD R85, R85, R88.reuse, RZ ;  /* 0x000000585555a224 */ /* 0x080fe200078e02ff */
[----:B------:R-:W-:Y:S01]  /*5070*/  ISETP.GE.AND P0, PT, R91, 0x81, PT ;  /* 0x000000815b00780c */ /* 0x000fe20003f06270 */
[-C--:B-1----:R-:W-:Y:S01]  /*5080*/  @!P4 IMAD R13, R86, R88.reuse, RZ ;  /* 0x00000058560dc224 */ /* 0x082fe200078e02ff */
[----:B------:R0:W-:Y:S01]  /*5090*/  @!P3 STG.E.U8 desc[UR36][R14.64+0x38], R5 ;  /* 0x000038050e00b986 */ /* 0x0001e2000c101124 */
[----:B------:R-:W-:Y:S01]  /*50a0*/  @!P1 IMAD R87, R87, R88, RZ ;  /* 0x0000005857579224 */ /* 0x000fe200078e02ff */
[----:B------:R-:W-:Y:S02]  /*50b0*/  ISETP.LT.OR P3, PT, R3, 0x1, !P0 ;  /* 0x000000010300780c */ /* 0x000fe40004761670 */
[----:B------:R-:W-:Y:S01]  /*50c0*/  @!P2 STG.E.U8 desc[UR36][R14.64+0x39], R85 ;  /* 0x000039550e00a986 */ /* 0x000fe2000c101124 */
[----:B------:R-:W-:-:S03]  /*50d0*/  ISETP.GE.AND P2, PT, R91, 0x89, PT ;  /* 0x000000895b00780c */ /* 0x000fc60003f46270 */
[----:B------:R-:W-:Y:S01]  /*50e0*/  @!P4 STG.E.U8 desc[UR36][R6.64+0x38], R13 ;  /* 0x0000380d0600c986 */ /* 0x000fe2000c101124 */
[----:B------:R-:W-:-:S03]  /*50f0*/  ISETP.LT.OR P4, PT, R3, 0x2, !P0 ;  /* 0x000000020300780c */ /* 0x000fc60004781670 */
[----:B------:R1:W-:Y:S01]  /*5100*/  @!P1 STG.E.U8 desc[UR36][R6.64+0x39], R87 ;  /* 0x0000395706009986 */ /* 0x0003e2000c101124 */
[----:B------:R-:W-:Y:S02]  /*5110*/  ISETP.LT.OR P1, PT, R3, 0x1, !P2 ;  /* 0x000000010300780c */ /* 0x000fe40005721670 */
[----:B--2---:R-:W-:-:S05]  /*5120*/  @!P3 IMAD R21, R24, R88, RZ ;  /* 0x000000581815b224 */ /* 0x004fca00078e02ff */
[----:B------:R-:W-:Y:S01]  /*5130*/  @!P3 STG.E.U8 desc[UR36][R8.64], R21 ;  /* 0x000000150800b986 */ /* 0x000fe2000c101124 */
[----:B------:R-:W-:Y:S01]  /*5140*/  ISETP.LT.OR P3, PT, R3, 0x2, !P2 ;  /* 0x000000020300780c */ /* 0x000fe20005761670 */
[----:B------:R-:W-:-:S04]  /*5150*/  @!P4 IMAD R25, R25, R88, RZ ;  /* 0x000000581919c224 */ /* 0x000fc800078e02ff */
[----:B0-----:R-:W-:Y:S01]  /*5160*/  @!P1 IMAD R5, R26, R88, RZ ;  /* 0x000000581a059224 */ /* 0x001fe200078e02ff */
[----:B------:R-:W-:Y:S01]  /*5170*/  @!P4 STG.E.U8 desc[UR36][R8.64+0x1], R25 ;  /* 0x000001190800c986 */ /* 0x000fe2000c101124 */
[----:B------:R-:W-:-:S03]  /*5180*/  ISETP.LT.OR P4, PT, R3, 0x9, !P0 ;  /* 0x000000090300780c */ /* 0x000fc60004781670 */
[----:B------:R0:W-:Y:S01]  /*5190*/  @!P1 STG.E.U8 desc[UR36][R10.64], R5 ;  /* 0x000000050a009986 */ /* 0x0001e2000c101124 */
[----:B------:R-:W-:Y:S02]  /*51a0*/  ISETP.LT.OR P1, PT, R3, 0xa, !P0 ;  /* 0x0000000a0300780c */ /* 0x000fe40004721670 */
[----:B------:R-:W-:-:S05]  /*51b0*/  @!P3 IMAD R27, R27, R88, RZ ;  /* 0x000000581b1bb224 */ /* 0x000fca00078e02ff */
[----:B------:R-:W-:Y:S01]  /*51c0*/  @!P3 STG.E.U8 desc[UR36][R10.64+0x1], R27 ;  /* 0x0000011b0a00b986 */ /* 0x000fe2000c101124 */
[----:B------:R-:W-:Y:S01]  /*51d0*/  ISETP.LT.OR P3, PT, R3, 0x9, !P2 ;  /* 0x000000090300780c */ /* 0x000fe20005761670 */
[----:B-1----:R-:W-:-:S04]  /*51e0*/  @!P4 IMAD R7, R28, R88, RZ ;  /* 0x000000581c07c224 */ /* 0x002fc800078e02ff */
[----:B------:R-:W-:Y:S01]  /*51f0*/  @!P1 IMAD R29, R29, R88, RZ ;  /* 0x000000581d1d9224 */ /* 0x000fe200078e02ff */
[----:B------:R1:W-:Y:S01]  /*5200*/  @!P4 STG.E.U8 desc[UR36][R8.64+0x8], R7 ;  /* 0x000008070800c986 */ /* 0x0003e2000c101124 */
[----:B------:R-:W-:-:S03]  /*5210*/  ISETP.LT.OR P4, PT, R3, 0xa, !P2 ;  /* 0x0000000a0300780c */ /* 0x000fc60005781670 */
[----:B------:R-:W-:Y:S01]  /*5220*/  @!P1 STG.E.U8 desc[UR36][R8.64+0x9], R29 ;  /* 0x0000091d08009986 */ /* 0x000fe2000c101124 */
[----:B------:R-:W-:Y:S02]  /*5230*/  ISETP.LT.OR P1, PT, R3, 0x11, !P0 ;  /* 0x000000110300780c */ /* 0x000fe40004721670 */
[----:B0-----:R-:W-:-:S05]  /*5240*/  @!P3 IMAD R5, R30, R88, RZ ;  /* 0x000000581e05b224 */ /* 0x001fca00078e02ff */
[----:B------:R0:W-:Y:S01]  /*5250*/  @!P3 STG.E.U8 desc[UR36][R10.64+0x8], R5 ;  /* 0x000008050a00b986 */ /* 0x0001e2000c101124 */
[----:B------:R-:W-:Y:S01]  /*5260*/  ISETP.LT.OR P3, PT, R3, 0x12, !P0 ;  /* 0x000000120300780c */ /* 0x000fe20004761670 */
[----:B------:R-:W-:-:S04]  /*5270*/  @!P4 IMAD R31, R31, R88, RZ ;  /* 0x000000581f1fc224 */ /* 0x000fc800078e02ff */
[----:B------:R-:W-:Y:S01]  /*5280*/  @!P1 IMAD R13, R32, R88, RZ ;  /* 0x00000058200d9224 */ /* 0x000fe200078e02ff */
        /* <DEDUP_REMOVED lines=17> */
[----:B--2---:R-:W-:Y:S01]  /*53a0*/  @!P1 IMAD R13, R38, R88, RZ ;  /* 0x00000058260d9224 */ /* 0x004fe200078e02ff */
        /* <DEDUP_REMOVED lines=27> */
[----:B------:R-:W-:Y:S01]  /*5560*/  @!P4 STG.E.U8 desc[UR36][R10.64+0x28], R7 ;  /* 0x000028070a00c986 */ /* 0x000fe2000c101124 */
[----:B------:R-:W-:-:S03]  /*5570*/  ISETP.LT.OR P4, PT, R3, 0x32, !P0 ;  /* 0x000000320300780c */ /* 0x000fc60004781670 */
[----:B------:R-:W-:Y:S01]  /*5580*/  @!P1 STG.E.U8 desc[UR36][R10.64+0x29], R47 ;  /* 0x0000292f0a009986 */ /* 0x000fe2000c101124 */
[----:B------:R-:W-:Y:S02]  /*5590*/  ISETP.LT.OR P1, PT, R3, 0x31, !P2 ;  /* 0x000000310300780c */ /* 0x000fe40005721670 */
[----:B0-----:R-:W-:-:S05]  /*55a0*/  @!P3 IMAD R5, R48, R88, RZ ;  /* 0x000000583005b224 */ /* 0x001fca00078e02ff */
[----:B------:R0:W-:Y:S01]  /*55b0*/  @!P3 STG.E.U8 desc[UR36][R8.64+0x30], R5 ;  /* 0x000030050800b986 */ /* 0x0001e2000c101124 */
[----:B------:R-:W-:Y:S01]  /*55c0*/  ISETP.LT.OR P3, PT, R3, 0x32, !P2 ;  /* 0x000000320300780c */ /* 0x000fe20005761670 */
[----:B------:R-:W-:-:S04]  /*55d0*/  @!P4 IMAD R49, R49, R88, RZ ;  /* 0x000000583131c224 */ /* 0x000fc800078e02ff */
[-C--:B--2---:R-:W-:Y:S01]  /*55e0*/  @!P1 IMAD R13, R50, R88.reuse, RZ ;  /* 0x00000058320d9224 */ /* 0x084fe200078e02ff */
[----:B------:R1:W-:Y:S01]  /*55f0*/  @!P4 STG.E.U8 desc[UR36][R8.64+0x31], R49 ;  /* 0x000031310800c986 */ /* 0x0003e2000c101124 */
[C---:B------:R-:W-:Y:S02]  /*5600*/  ISETP.LT.OR P4, PT, R3.reuse, 0x39, !P0 ;  /* 0x000000390300780c */ /* 0x040fe40004781670 */
[C---:B------:R-:W-:Y:S01]  /*5610*/  ISETP.LT.OR P0, PT, R3.reuse, 0x3a, !P0 ;  /* 0x0000003a0300780c */ /* 0x040fe20004701670 */
[----:B------:R1:W-:Y:S01]  /*5620*/  @!P1 STG.E.U8 desc[UR36][R10.64+0x30], R13 ;  /* 0x0000300d0a009986 */ /* 0x0003e2000c101124 */
[C---:B------:R-:W-:Y:S02]  /*5630*/  ISETP.LT.OR P1, PT, R3.reuse, 0x39, !P2 ;  /* 0x000000390300780c */ /* 0x040fe40005721670 */
[----:B------:R-:W-:Y:S01]  /*5640*/  ISETP.LT.OR P2, PT, R3, 0x3a, !P2 ;  /* 0x0000003a0300780c */ /* 0x000fe20005741670 */
[----:B------:R-:W-:-:S05]  /*5650*/  @!P3 IMAD R51, R51, R88, RZ ;  /* 0x000000583333b224 */ /* 0x000fca00078e02ff */
[----:B------:R1:W-:Y:S01]  /*5660*/  @!P3 STG.E.U8 desc[UR36][R10.64+0x31], R51 ;  /* 0x000031330a00b986 */ /* 0x0003e2000c101124 */
[-C--:B------:R-:W-:Y:S02]  /*5670*/  @!P4 IMAD R3, R52, R88.reuse, RZ ;  /* 0x000000583403c224 */ /* 0x080fe400078e02ff */
[-C--:B------:R-:W-:Y:S02]  /*5680*/  @!P0 IMAD R53, R53, R88.reuse, RZ ;  /* 0x0000005835358224 */ /* 0x080fe400078e02ff */
[-C--:B0-----:R-:W-:Y:S01]  /*5690*/  @!P1 IMAD R5, R54, R88.reuse, RZ ;  /* 0x0000005836059224 */ /* 0x081fe200078e02ff */
[----:B------:R1:W-:Y:S01]  /*56a0*/  @!P4 STG.E.U8 desc[UR36][R8.64+0x38], R3 ;  /* 0x000038030800c986 */ /* 0x0003e2000c101124 */
[----:B------:R-:W-:-:S03]  /*56b0*/  @!P2 IMAD R55, R55, R88, RZ ;  /* 0x000000583737a224 */ /* 0x000fc600078e02ff */
[----:B------:R1:W-:Y:S04]  /*56c0*/  @!P0 STG.E.U8 desc[UR36][R8.64+0x39], R53 ;  /* 0x0000393508008986 */ /* 0x0003e8000c101124 */
[----:B------:R1:W-:Y:S04]  /*56d0*/  @!P1 STG.E.U8 desc[UR36][R10.64+0x38], R5 ;  /* 0x000038050a009986 */ /* 0x0003e8000c101124 */
[----:B------:R1:W-:Y:S02]  /*56e0*/  @!P2 STG.E.U8 desc[UR36][R10.64+0x39], R55 ;  /* 0x000039370a00a986 */ /* 0x0003e4000c101124 */
.L_x_164:
[----:B------:R-:W-:Y:S05]  /*56f0*/  BSYNC B0 ;  /* 0x0000000000007941 */ /* 0x000fea0003800000 */
.L_x_34:
[----:B------:R-:W-:Y:S01]  /*5700*/  ULDC UR4, c[0x0][0xc] ;  /* 0x0000030000047ab9 */ /* 0x000fe20000000800 */
[----:B------:R-:W-:Y:S01]  /*5710*/  ULDC UR5, c[0x0][0x10] ;  /* 0x0000040000057ab9 */ /* 0x000fe20000000800 */
[----:B-1----:R-:W1:Y:S01]  /*5720*/  LDC R3, c[0x0][0x14] ;  /* 0x00000500ff037b82 */ /* 0x002e620000000800 */
[----:B------:R-:W-:Y:S01]  /*5730*/  UIMAD.WIDE.U32 UR4, UR4, UR5, URZ ;  /* 0x00000005040472a5 */ /* 0x000fe2000f8e003f */
[----:B------:R-:W-:Y:S02]  /*5740*/  IMAD.MOV.U32 R92, RZ, RZ, -0x1 ;  /* 0xffffffffff5c7424 */ /* 0x000fe400078e00ff */
[----:B0-----:R-:W-:-:S03]  /*5750*/  IMAD.MOV.U32 R23, RZ, RZ, -0x1 ;  /* 0xffffffffff177424 */ /* 0x001fc600078e00ff */
[----:B-1----:R-:W-:-:S04]  /*5760*/  IMAD.WIDE.U32 R16, R3, UR4, R16 ;  /* 0x0000000403107c25 */ /* 0x002fc8000f8e0010 */
[----:B------:R-:W-:Y:S01]  /*5770*/  IMAD R3, R3, UR5, RZ ;  /* 0x0000000503037c24 */ /* 0x000fe2000f8e02ff */
[----:B------:R-:W-:Y:S02]  /*5780*/  ULDC.64 UR4, c[0x0][0x650] ;  /* 0x0001940000047ab9 */ /* 0x000fe40000000a00 */
[----:B------:R-:W-:Y:S01]  /*5790*/  ISETP.GE.U32.AND P0, PT, R16, UR4, PT ;  /* 0x0000000410007c0c */ /* 0x000fe2000bf06070 */
[--C-:B------:R-:W-:Y:S01]  /*57a0*/  IMAD.IADD R17, R17, 0x1, R3.reuse ;  /* 0x0000000111117824 */ /* 0x100fe200078e0203 */
[----:B------:R-:W-:-:S04]  /*57b0*/  PRMT R3, RZ, 0x7610, R3 ;  /* 0x00007610ff037816 */ /* 0x000fc80000000003 */
[----:B------:R-:W-:-:S13]  /*57c0*/  ISETP.GE.U32.AND.EX P0, PT, R17, UR5, PT, P0 ;  /* 0x0000000511007c0c */ /* 0x000fda000bf06100 */
[----:B------:R-:W-:Y:S05]  /*57d0*/  @P0 BRA `(.L_x_165) ;  /* 0x0000000400640947 */ /* 0x000fea0003800000 */
[----:B------:R-:W0:Y:S01]  /*57e0*/  S2R R12, SR_CTAID.X ;  /* 0x00000000000c7919 */ /* 0x000e220000002500 */
[----:B------:R-:W1:Y:S01]  /*57f0*/  LDC.64 R10, c[0x0][0x628] ;  /* 0x00018a00ff0a7b82 */ /* 0x000e620000000a00 */
[----:B------:R-:W-:Y:S01]  /*5800*/  ULDC UR4, c[0x0][0x150] ;  /* 0x0000540000047ab9 */ /* 0x000fe20000000800 */
[----:B--2---:R-:W-:Y:S01]  /*5810*/  IMAD.MOV.U32 R8, RZ, RZ, R16 ;  /* 0x000000ffff087224 */ /* 0x004fe200078e0010 */
[----:B------:R-:W2:Y:S01]  /*5820*/  S2R R24, SR_CTAID.Y ;  /* 0x0000000000187919 */ /* 0x000ea20000002600 */
[----:B------:R-:W-:-:S04]  /*5830*/  IMAD.MOV.U32 R9, RZ, RZ, R17 ;  /* 0x000000ffff097224 */ /* 0x000fc800078e0011 */
[----:B------:R-:W2:Y:S08]  /*5840*/  LDC R21, c[0x0][0x144] ;  /* 0x00005100ff157b82 */ /* 0x000eb00000000800 */
[----:B------:R-:W2:Y:S08]  /*5850*/  LDC R0, c[0x0][0x630] ;  /* 0x00018c00ff007b82 */ /* 0x000eb00000000800 */
[----:B----4-:R-:W4:Y:S01]  /*5860*/  LDC.64 R14, c[0x0][0x620] ;  /* 0x00018800ff0e7b82 */ /* 0x010f220000000a00 */
[----:B-1----:R-:W-:-:S04]  /*5870*/  ISETP.NE.U32.AND P0, PT, R10, RZ, PT ;  /* 0x000000ff0a00720c */ /* 0x002fc80003f05070 */
[----:B------:R-:W-:Y:S02]  /*5880*/  ISETP.NE.AND.EX P0, PT, R11, RZ, PT, P0 ;  /* 0x000000ff0b00720c */ /* 0x000fe40003f05300 */
[----:B0-----:R-:W-:-:S05]  /*5890*/  I2FP.F32.U32 R3, R12 ;  /* 0x0000000c00037245 */ /* 0x001fca0000201000 */
[----:B------:R-:W-:-:S04]  /*58a0*/  FMUL R3, R3, UR4 ;  /* 0x0000000403037c20 */ /* 0x000fc80008400000 */
[----:B------:R0:W1:Y:S02]  /*58b0*/  F2I.U32.TRUNC.NTZ R20, R3 ;  /* 0x0000000300147305 */ /* 0x000064000020f000 */
[----:B--2---:R-:W-:Y:S05]  /*58c0*/  @!P0 BRA `(.L_x_166) ;  /* 0x0000000000288947 */ /* 0x004fea0003800000 */
[----:B0-----:R-:W0:Y:S02]  /*58d0*/  LDC R3, c[0x0][0x634] ;  /* 0x00018d00ff037b82 */ /* 0x001e240000000800 */
[----:B0-----:R-:W-:-:S05]  /*58e0*/  IADD3 R3, P0, R16, R3, RZ ;  /* 0x0000000310037210 */ /* 0x001fca0007f1e0ff */
[----:B------:R-:W-:-:S04]  /*58f0*/  IMAD.X R13, RZ, RZ, R17, P0 ;  /* 0x000000ffff0d7224 */ /* 0x000fc800000e0611 */
[----:B------:R-:W-:-:S04]  /*5900*/  IMAD.WIDE.U32 R4, R13, R10, RZ ;  /* 0x0000000a0d047225 */ /* 0x000fc800078e00ff */
[----:B---3--:R-:W-:-:S04]  /*5910*/  IMAD.WIDE.U32 R6, P0, R3, R11, R4 ;  /* 0x0000000b03067225 */ /* 0x008fc80007800004 */
[----:B------:R-:W-:-:S04]  /*5920*/  IMAD.WIDE.U32 R4, R3, R10, RZ ;  /* 0x0000000a03047225 */ /* 0x000fc800078e00ff */
[----:B------:R-:W-:Y:S01]  /*5930*/  IMAD.X R9, RZ, RZ, RZ, P0 ;  /* 0x000000ffff097224 */ /* 0x000fe200000e06ff */
[----:B------:R-:W-:Y:S01]  /*5940*/  IADD3 RZ, P0, R5, R6, RZ ;  /* 0x0000000605ff7210 */ /* 0x000fe20007f1e0ff */
[----:B------:R-:W-:-:S04]  /*5950*/  IMAD.MOV.U32 R8, RZ, RZ, R7 ;  /* 0x000000ffff087224 */ /* 0x000fc800078e0007 */
[----:B------:R-:W-:-:S08]  /*5960*/  IMAD.WIDE.U32.X R8, R13, R11, R8, P0 ;  /* 0x0000000b0d087225 */ /* 0x000fd000000e0408 */
.L_x_166:
[----:B------:R-:W2:Y:S01]  /*5970*/  LDC.64 R28, c[0x0][0x640] ;  /* 0x00019000ff1c7b82 */ /* 0x000ea20000000a00 */
[-CC-:B------:R-:W-:Y:S01]  /*5980*/  SHF.R.U64 R23, R8, R0.reuse, R9.reuse ;  /* 0x0000000008177219 */ /* 0x180fe20000001209 */
[----:B-1----:R-:W-:Y:S01]  /*5990*/  IMAD.MOV R20, RZ, RZ, -R20 ;  /* 0x000000ffff147224 */ /* 0x002fe200078e0a14 */
[----:B------:R-:W-:Y:S01]  /*59a0*/  SHF.R.U32.HI R0, RZ, R0, R9 ;  /* 0x00000000ff007219 */ /* 0x000fe20000011609 */
[----:B------:R-:W-:Y:S01]  /*59b0*/  ULDC UR4, c[0x0][0x154] ;  /* 0x0000550000047ab9 */ /* 0x000fe20000000800 */
[----:B0-----:R-:W-:Y:S01]  /*59c0*/  IADD3 R3, P0, RZ, -R23, RZ ;  /* 0x80000017ff037210 */ /* 0x001fe20007f1e0ff */
[----:B------:R-:W-:Y:S02]  /*59d0*/  IMAD R21, R21, R20, R12 ;  /* 0x0000001415157224 */ /* 0x000fe400078e020c */
[----:B---3--:R-:W0:Y:S01]  /*59e0*/  LDC R6, c[0x0][0x618] ;  /* 0x00018600ff067b82 */ /* 0x008e220000000800 */
[----:B------:R-:W-:Y:S02]  /*59f0*/  IMAD.MOV.U32 R7, RZ, RZ, 0x1 ;  /* 0x00000001ff077424 */ /* 0x000fe400078e00ff */
[----:B------:R-:W-:-:S04]  /*5a00*/  IMAD.X R5, RZ, RZ, ~R0, P0 ;  /* 0x000000ffff057224 */ /* 0x000fc800000e0e00 */
[-C--:B----4-:R-:W-:Y:S01]  /*5a10*/  IMAD R0, R5, R14.reuse, RZ ;  /* 0x0000000e05007224 */ /* 0x090fe200078e02ff */
[----:B------:R-:W1:Y:S01]  /*5a20*/  LDC R8, c[0x0][0x608] ;  /* 0x00018200ff087b82 */ /* 0x000e620000000800 */
[----:B------:R-:W-:-:S04]  /*5a30*/  IMAD.WIDE.U32 R4, R3, R14, R16 ;  /* 0x0000000e03047225 */ /* 0x000fc800078e0010 */
[----:B------:R-:W-:Y:S01]  /*5a40*/  IMAD R3, R3, R15, R0 ;  /* 0x0000000f03037224 */ /* 0x000fe200078e0200 */
[----:B------:R-:W-:Y:S02]  /*5a50*/  I2FP.F32.U32 R0, R24 ;  /* 0x0000001800007245 */ /* 0x000fe40000201000 */
[----:B------:R-:W3:Y:S01]  /*5a60*/  LDC R26, c[0x0][0x658] ;  /* 0x00019600ff1a7b82 */ /* 0x000ee20000000800 */
[----:B------:R-:W-:Y:S01]  /*5a70*/  IMAD.IADD R3, R5, 0x1, R3 ;  /* 0x0000000105037824 */ /* 0x000fe200078e0203 */
[----:B--2---:R-:W-:Y:S01]  /*5a80*/  ISETP.NE.U32.AND P0, PT, R28, RZ, PT ;  /* 0x000000ff1c00720c */ /* 0x004fe20003f05070 */
[----:B------:R-:W-:Y:S01]  /*5a90*/  FMUL R0, R0, UR4 ;  /* 0x0000000400007c20 */ /* 0x000fe20008400000 */
[----:B------:R-:W-:Y:S02]  /*5aa0*/  IMAD.MOV.U32 R5, RZ, RZ, -0x1 ;  /* 0xffffffffff057424 */ /* 0x000fe400078e00ff */
[----:B------:R-:W-:Y:S01]  /*5ab0*/  ISETP.NE.AND.EX P0, PT, R29, RZ, PT, P0 ;  /* 0x000000ff1d00720c */ /* 0x000fe20003f05300 */
[----:B------:R2:W4:Y:S01]  /*5ac0*/  F2I.U32.TRUNC.NTZ R13, R0 ;  /* 0x00000000000d7305 */ /* 0x000522000020f000 */
[----:B------:R-:W2:Y:S01]  /*5ad0*/  LDC R15, c[0x0][0x148] ;  /* 0x00005200ff0f7b82 */ /* 0x000ea20000000800 */
[----:B0-----:R-:W-:-:S02]  /*5ae0*/  SHF.R.U64 R12, R4, R6, R3 ;  /* 0x00000006040c7219 */ /* 0x001fc40000001203 */
[----:B------:R-:W-:-:S05]  /*5af0*/  SHF.R.U32.HI R3, RZ, R6, R3 ;  /* 0x00000006ff037219 */ /* 0x000fca0000011603 */
[----:B------:R-:W0:Y:S01]  /*5b00*/  LDC R20, c[0x0][0x600] ;  /* 0x00018000ff147b82 */ /* 0x000e220000000800 */
[-CC-:B-1----:R-:W-:Y:S02]  /*5b10*/  SHF.R.U64 R10, R12, R8.reuse, R3.reuse ;  /* 0x000000080c0a7219 */ /* 0x182fe40000001203 */
[----:B------:R-:W-:-:S05]  /*5b20*/  SHF.R.U32.HI R3, RZ, R8, R3 ;  /* 0x00000008ff037219 */ /* 0x000fca0000011603 */
[----:B------:R-:W1:Y:S01]  /*5b30*/  LDC R27, c[0x0][0x648] ;  /* 0x00019200ff1b7b82 */ /* 0x000e620000000800 */
[-C--:B---3--:R-:W-:Y:S02]  /*5b40*/  SHF.L.U32 R4, R5, R26.reuse, RZ ;  /* 0x0000001a05047219 */ /* 0x088fe400000006ff */
[-CC-:B------:R-:W-:Y:S02]  /*5b50*/  SHF.R.U64 R14, R10, R26.reuse, R3.reuse ;  /* 0x0000001a0a0e7219 */ /* 0x180fe40000001203 */
[----:B------:R-:W-:Y:S02]  /*5b60*/  SHF.R.U32.HI R5, RZ, R26, R3 ;  /* 0x0000001aff057219 */ /* 0x000fe40000011603 */
[----:B------:R-:W-:Y:S01]  /*5b70*/  LOP3.LUT R25, RZ, R4, RZ, 0x33, !PT ;  /* 0x00000004ff197212 */ /* 0x000fe200078e33ff */
[----:B------:R-:W3:Y:S01]  /*5b80*/  LDC R30, c[0x0][0x638] ;  /* 0x00018e00ff1e7b82 */ /* 0x000ee20000000800 */
[----:B------:R-:W-:Y:S01]  /*5b90*/  SHF.L.U32 R26, R7, R26, RZ ;  /* 0x0000001a071a7219 */ /* 0x000fe200000006ff */
[----:B------:R-:W-:-:S06]  /*5ba0*/  IMAD.MOV.U32 R4, RZ, RZ, R14 ;  /* 0x000000ffff047224 */ /* 0x000fcc00078e000e */
[----:B------:R-:W0:Y:S01]  /*5bb0*/  LDC R31, c[0x0][0x610] ;  /* 0x00018400ff1f7b82 */ /* 0x000e220000000800 */
[----:B----4-:R-:W-:Y:S05]  /*5bc0*/  @!P0 BRA `(.L_x_167) ;  /* 0x0000000000288947 */ /* 0x010fea0003800000 */
        /* <DEDUP_REMOVED lines=10> */
.L_x_167:
[----:B------:R-:W-:Y:S01]  /*5c70*/  ISETP.NE.AND P0, PT, R2, 0x1, PT ;  /* 0x000000010200780c */ /* 0x000fe20003f05270 */
[----:B0-----:R-:W-:Y:S01]  /*5c80*/  VIADD R7, R20, 0xffffffff ;  /* 0xffffffff14077836 */ /* 0x001fe20000000000 */
[----:B-12---:R-:W-:Y:S01]  /*5c90*/  SHF.R.U64 R0, R4, R27, R5 ;  /* 0x0000001b04007219 */ /* 0x006fe20000001205 */
[----:B------:R-:W-:Y:S01]  /*5ca0*/  IMAD.MOV R13, RZ, RZ, -R13 ;  /* 0x000000ffff0d7224 */ /* 0x000fe200078e0a0d */
[----:B------:R-:W-:Y:S01]  /*5cb0*/  LOP3.LUT R5, R10, R25, RZ, 0xc0, !PT ;  /* 0x000000190a057212 */ /* 0x000fe200078ec0ff */
[----:B------:R-:W-:Y:S01]  /*5cc0*/  IMAD.MOV.U32 R4, RZ, RZ, 0x1 ;  /* 0x00000001ff047424 */ /* 0x000fe200078e00ff */
[----:B------:R-:W-:Y:S01]  /*5cd0*/  LOP3.LUT R12, R12, R7, RZ, 0xc0, !PT ;  /* 0x000000070c0c7212 */ /* 0x000fe200078ec0ff */
[----:B------:R-:W-:Y:S02]  /*5ce0*/  IMAD.MOV R3, RZ, RZ, -R0 ;  /* 0x000000ffff037224 */ /* 0x000fe400078e0a00 */
[----:B------:R-:W-:Y:S02]  /*5cf0*/  IMAD R0, R26, R0, R5 ;  /* 0x000000001a007224 */ /* 0x000fe400078e0205 */
[----:B---3--:R-:W-:-:S02]  /*5d00*/  IMAD R3, R3, R30, R14 ;  /* 0x0000001e03037224 */ /* 0x008fc400078e020e */
[----:B------:R-:W-:Y:S02]  /*5d10*/  @P0 IMAD R21, R15, R13, R24 ;  /* 0x0000000d0f150224 */ /* 0x000fe400078e0218 */
[----:B------:R-:W-:Y:S01]  /*5d20*/  IMAD R5, R3, R20, R12 ;  /* 0x0000001403057224 */ /* 0x000fe200078e020c */
[----:B------:R-:W-:Y:S01]  /*5d30*/  PRMT R3, R4, 0x7610, R3 ;  /* 0x0000761004037816 */ /* 0x000fe20000000003 */
[----:B------:R-:W-:-:S05]  /*5d40*/  IMAD R0, R0, R31, R21 ;  /* 0x0000001f00007224 */ /* 0x000fca00078e0215 */
[----:B------:R-:W-:Y:S02]  /*5d50*/  SEL R92, R5, R0, !P0 ;  /* 0x00000000055c7207 */ /* 0x000fe40004000000 */
[----:B------:R-:W-:-:S07]  /*5d60*/  SEL R0, R0, R5, !P0 ;  /* 0x0000000500007207 */ /* 0x000fce0004000000 */
.L_x_165:
[----:B------:R-:W-:Y:S01]  /*5d70*/  LOP3.LUT P0, RZ, R3, 0xff, RZ, 0xc0, !PT ;  /* 0x000000ff03ff7812 */ /* 0x000fe2000780c0ff */
[----:B------:R-:W-:-:S12]  /*5d80*/  IMAD.MOV.U32 R91, RZ, RZ, R0 ;  /* 0x000000ffff5b7224 */ /* 0x000fd800078e0000 */
[----:B------:R-:W-:Y:S05]  /*5d90*/  @P0 BRA `(.L_x_168) ;  /* 0xffffffb400000947 */ /* 0x000fea000383ffff */
[----:B------:R-:W-:Y:S05]  /*5da0*/  EXIT ;  /* 0x000000000000794d */ /* 0x000fea0003800000 */
.L_x_7:
[----:B0-----:R-:W-:Y:S01]  /*5db0*/  ULDC.64 UR4, c[0x0][0x650] ;  /* 0x0001940000047ab9 */ /* 0x001fe20000000a00 */
        /* <DEDUP_REMOVED lines=25> */
.L_x_170:
[----:B------:R-:W0:Y:S01]  /*5f50*/  LDC.64 R26, c[0x0][0x640] ;  /* 0x00019000ff1a7b82 */ /* 0x000e220000000a00 */
[-CC-:B------:R-:W-:Y:S01]  /*5f60*/  SHF.R.U64 R21, R12, R8.reuse, R13.reuse ;  /* 0x000000080c157219 */ /* 0x180fe2000000120d */
[----:B------:R-:W-:Y:S01]  /*5f70*/  IMAD.MOV.U32 R30, RZ, RZ, 0x1 ;  /* 0x00000001ff1e7424 */ /* 0x000fe200078e00ff */
[----:B------:R-:W-:Y:S02]  /*5f80*/  SHF.R.U32.HI R6, RZ, R8, R13 ;  /* 0x00000008ff067219 */ /* 0x000fe4000001160d */
[----:B------:R-:W-:-:S03]  /*5f90*/  IADD3 R11, P0, RZ, -R21, RZ ;  /* 0x80000015ff0b7210 */ /* 0x000fc60007f1e0ff */
[----:B------:R-:W1:Y:S02]  /*5fa0*/  LDC R10, c[0x0][0x618] ;  /* 0x00018600ff0a7b82 */ /* 0x000e640000000800 */
[----:B------:R-:W-:-:S04]  /*5fb0*/  IMAD.X R7, RZ, RZ, ~R6, P0 ;  /* 0x000000ffff077224 */ /* 0x000fc800000e0e06 */
[-C--:B------:R-:W-:Y:S02]  /*5fc0*/  IMAD R8, R7, R22.reuse, RZ ;  /* 0x0000001607087224 */ /* 0x080fe400078e02ff */
[----:B------:R-:W2:Y:S01]  /*5fd0*/  LDC R12, c[0x0][0x608] ;  /* 0x00018200ff0c7b82 */ /* 0x000ea20000000800 */
[----:B------:R-:W-:-:S04]  /*5fe0*/  IMAD.WIDE.U32 R6, R11, R22, R16 ;  /* 0x000000160b067225 */ /* 0x000fc800078e0010 */
[----:B------:R-:W-:-:S03]  /*5ff0*/  IMAD R11, R11, R23, R8 ;  /* 0x000000170b0b7224 */ /* 0x000fc600078e0208 */
[----:B------:R-:W3:Y:S01]  /*6000*/  LDC R25, c[0x0][0x658] ;  /* 0x00019600ff197b82 */ /* 0x000ee20000000800 */
[----:B------:R-:W-:Y:S01]  /*6010*/  IMAD.IADD R7, R7, 0x1, R11 ;  /* 0x0000000107077824 */ /* 0x000fe200078e020b */
[----:B0-----:R-:W-:-:S04]  /*6020*/  ISETP.NE.U32.AND P0, PT, R26, RZ, PT ;  /* 0x000000ff1a00720c */ /* 0x001fc80003f05070 */
[----:B------:R-:W-:Y:S02]  /*6030*/  ISETP.NE.AND.EX P0, PT, R27, RZ, PT, P0 ;  /* 0x000000ff1b00720c */ /* 0x000fe40003f05300 */
[----:B------:R-:W0:Y:S01]  /*6040*/  LDC R22, c[0x0][0x600] ;  /* 0x00018000ff167b82 */ /* 0x000e220000000800 */
[-CC-:B-1----:R-:W-:Y:S02]  /*6050*/  SHF.R.U64 R8, R6, R10.reuse, R7.reuse ;  /* 0x0000000a06087219 */ /* 0x182fe40000001207 */
[----:B------:R-:W-:Y:S01]  /*6060*/  SHF.R.U32.HI R7, RZ, R10, R7 ;  /* 0x0000000aff077219 */ /* 0x000fe20000011607 */
[----:B------:R-:W-:-:S04]  /*6070*/  IMAD.MOV.U32 R10, RZ, RZ, -0x1 ;  /* 0xffffffffff0a7424 */ /* 0x000fc800078e00ff */
        /* <DEDUP_REMOVED lines=21> */
.L_x_171:
[----:B------:R-:W-:Y:S01]  /*61d0*/  ISETP.NE.AND P0, PT, R2, 0x1, PT ;  /* 0x000000010200780c */ /* 0x000fe20003f05270 */
[----:B0-----:R-:W-:Y:S01]  /*61e0*/  VIADD R11, R22, 0xffffffff ;  /* 0xffffffff160b7836 */ /* 0x001fe20000000000 */
[----:B-1----:R-:W-:Y:S02]  /*61f0*/  SHF.R.U64 R6, R6, R24, R7 ;  /* 0x0000001806067219 */ /* 0x002fe40000001207 */
[----:B------:R-:W-:Y:S02]  /*6200*/  SHF.L.U32 R30, R30, R25, RZ ;  /* 0x000000191e1e7219 */ /* 0x000fe400000006ff */
[----:B------:R-:W-:Y:S01]  /*6210*/  LOP3.LUT R5, R23, R32, RZ, 0xc0, !PT ;  /* 0x0000002017057212 */ /* 0x000fe200078ec0ff */
[----:B------:R-:W-:-:S04]  /*6220*/  IMAD.MOV R7, RZ, RZ, -R6 ;  /* 0x000000ffff077224 */ /* 0x000fc800078e0a06 */
[----:B------:R-:W-:Y:S01]  /*6230*/  IMAD R6, R30, R6, R5 ;  /* 0x000000061e067224 */ /* 0x000fe200078e0205 */
[----:B------:R-:W-:Y:S01]  /*6240*/  LOP3.LUT R5, R8, R11, RZ, 0xc0, !PT ;  /* 0x0000000b08057212 */ /* 0x000fe200078ec0ff */
[----:B------:R-:W-:Y:S02]  /*6250*/  @P0 IMAD R3, R9, R14, R4 ;  /* 0x0000000e09030224 */ /* 0x000fe400078e0204 */
[----:B--2---:R-:W-:Y:S02]  /*6260*/  IMAD R4, R7, R28, R20 ;  /* 0x0000001c07047224 */ /* 0x004fe400078e0214 */
[----:B---3--:R-:W-:Y:S02]  /*6270*/  IMAD R3, R6, R29, R3 ;  /* 0x0000001d06037224 */ /* 0x008fe400078e0203 */
[----:B------:R-:W-:Y:S02]  /*6280*/  IMAD R4, R4, R22, R5 ;  /* 0x0000001604047224 */ /* 0x000fe400078e0205 */
[----:B------:R-:W-:-:S02]  /*6290*/  IMAD.MOV.U32 R8, RZ, RZ, 0x1 ;  /* 0x00000001ff087424 */ /* 0x000fc400078e00ff */
[----:B------:R-:W-:Y:S01]  /*62a0*/  IMAD.MOV.U32 R6, RZ, RZ, R21 ;  /* 0x000000ffff067224 */ /* 0x000fe200078e0015 */
[----:B------:R-:W-:Y:S02]  /*62b0*/  SEL R7, R4, R3, !P0 ;  /* 0x0000000304077207 */ /* 0x000fe40004000000 */
[----:B------:R-:W-:-:S07]  /*62c0*/  SEL R20, R3, R4, !P0 ;  /* 0x0000000403147207 */ /* 0x000fce0004000000 */
.L_x_169:
[----:B------:R-:W-:-:S08]  /*62d0*/  NOP ;  /* 0x0000000000007918 */ /* 0x000fd00000000000 */
[----:B------:R-:W0:-:S00]  /*62e0*/  USETMAXREG.DEALLOC.CTAPOOL 0x28 ;  /* 0x00000028000079c8 */ /* 0x000e0000080e0500 */
[----:B0-----:R-:W-:-:S13]  /*62f0*/  ISETP.NE.AND P0, PT, R0, RZ, PT ;  /* 0x000000ff0000720c */ /* 0x001fda0003f05270 */
[----:B------:R-:W-:Y:S05]  /*6300*/  @P0 EXIT ;  /* 0x000000000000094d */ /* 0x000fea0003800000 */
[----:B------:R-:W-:Y:S01]  /*6310*/  LOP3.LUT P0, RZ, R8, 0xff, RZ, 0xc0, !PT ;  /* 0x000000ff08ff7812 */ /* 0x000fe2000780c0ff */
[----:B------:R-:W-:Y:S02]  /*6320*/  IMAD.MOV.U32 R0, RZ, RZ, 0x1 ;  /* 0x00000001ff007424 */ /* 0x000fe400078e00ff */
[----:B------:R-:W-:-:S10]  /*6330*/  IMAD.MOV.U32 R3, RZ, RZ, RZ ;  /* 0x000000ffff037224 */ /* 0x000fd400078e00ff */
[----:B------:R-:W-:Y:S05]  /*6340*/  @!P0 BRA `(.L_x_172) ;  /* 0x0000000c00448947 */ /* 0x000fea0003800000 */
[----:B------:R-:W0:Y:S01]  /*6350*/  LDC R0, c[0x0][0x28c] ;  /* 0x0000a300ff007b82 */ /* 0x000e220000000800 */
[----:B------:R-:W-:Y:S01]  /*6360*/  ULDC UR5, c[0x0][0x658] ;  /* 0x0001960000057ab9 */ /* 0x000fe20000000800 */
[----:B------:R-:W-:Y:S01]  /*6370*/  UMOV UR7, 0xffffffff ;  /* 0xffffffff00077882 */ /* 0x000fe20000000000 */
[----:B------:R-:W-:Y:S01]  /*6380*/  ULDC UR6, c[0x0][0xc] ;  /* 0x0000030000067ab9 */ /* 0x000fe20000000800 */
[----:B------:R-:W-:Y:S01]  /*6390*/  USHF.L.U32 UR8, UR7, UR5, URZ ;  /* 0x0000000507087299 */ /* 0x000fe2000800063f */
[----:B------:R-:W-:Y:S01]  /*63a0*/  BSSY B0, `(.L_x_172) ;  /* 0x00000cb000007945 */ /* 0x000fe20003800000 */
[----:B------:R-:W-:Y:S01]  /*63b0*/  UMOV UR9, 0x1 ;  /* 0x0000000100097882 */ /* 0x000fe20000000000 */
[----:B------:R-:W-:Y:S01]  /*63c0*/  ULDC UR7, c[0x0][0x10] ;  /* 0x0000040000077ab9 */ /* 0x000fe20000000800 */
[----:B------:R-:W1:Y:S01]  /*63d0*/  S2UR UR10, SR_CgaCtaId ;  /* 0x00000000000a79c3 */ /* 0x000e620000008800 */
[----:B------:R-:W-:Y:S01]  /*63e0*/  UIMAD.WIDE.U32 UR6, UR6, UR7, URZ ;  /* 0x00000007060672a5 */ /* 0x000fe2000f8e003f */
[----:B------:R-:W-:Y:S01]  /*63f0*/  IMAD.MOV.U32 R11, RZ, RZ, 0x1 ;  /* 0x00000001ff0b7424 */ /* 0x000fe200078e00ff */
[----:B------:R-:W-:Y:S01]  /*6400*/  USHF.L.U32 UR17, UR9, UR5, URZ ;  /* 0x0000000509117299 */ /* 0x000fe2000800063f */
[----:B------:R-:W-:Y:S01]  /*6410*/  LOP3.LUT R8, R19, 0x2, RZ, 0xfc, !PT ;  /* 0x0000000213087812 */ /* 0x000fe200078efcff */
[----:B------:R-:W-:Y:S01]  /*6420*/  ULDC UR4, c[0x0][0x600] ;  /* 0x0001800000047ab9 */ /* 0x000fe20000000800 */
[----:B------:R-:W-:Y:S01]  /*6430*/  ULDC UR5, c[0x0][0x14] ;  /* 0x0000050000057ab9 */ /* 0x000fe20000000800 */
[----:B------:R-:W-:-:S02]  /*6440*/  UIADD3 UR4, UR4, -0x1, URZ ;  /* 0xffffffff04047890 */ /* 0x000fc4000fffe03f */
[----:B------:R-:W-:Y:S02]  /*6450*/  UIMAD.WIDE.U32 UR22, UR6, UR5, URZ ;  /* 0x00000005061672a5 */ /* 0x000fe4000f8e003f */
[----:B------:R-:W-:Y:S02]  /*6460*/  UIMAD UR13, UR7, UR5, URZ ;  /* 0x00000005070d72a4 */ /* 0x000fe4000f8e023f */
[----:B------:R-:W-:Y:S02]  /*6470*/  ULOP3.LUT UR16, URZ, UR8, URZ, 0x33, !UPT ;  /* 0x000000083f107292 */ /* 0x000fe4000f8e333f */
[----:B------:R-:W-:Y:S01]  /*6480*/  UIADD3 UR13, UR23, UR13, URZ ;  /* 0x0000000d170d7290 */ /* 0x000fe2000fffe03f */
[----:B0-----:R-:W-:Y:S01]  /*6490*/  VIADD R0, R0, 0x7f ;  /* 0x0000007f00007836 */ /* 0x001fe20000000000 */
[----:B------:R-:W-:-:S04]  /*64a0*/  ULDC.64 UR24, c[0x0][0x198] ;  /* 0x0000660000187ab9 */ /* 0x000fc80000000a00 */
[----:B------:R-:W-:Y:S01]  /*64b0*/  SHF.R.S32.HI R3, RZ, 0x1f, R0 ;  /* 0x0000001fff037819 */ /* 0x000fe20000011400 */
[----:B-1----:R-:W-:-:S03]  /*64c0*/  IMAD.U32 R9, RZ, RZ, UR10 ;  /* 0x0000000aff097e24 */ /* 0x002fc6000f8e00ff */
[----:B------:R-:W-:Y:S01]  /*64d0*/  LEA.HI R3, R3, R0, RZ, 0x7 ;  /* 0x0000000003037211 */ /* 0x000fe200078f38ff */
[----:B------:R-:W-:-:S03]  /*64e0*/  IMAD.MOV.U32 R0, RZ, RZ, 0x1 ;  /* 0x00000001ff007424 */ /* 0x000fc600078e00ff */
[----:B------:R-:W-:Y:S01]  /*64f0*/  SHF.R.S32.HI R10, RZ, 0x7, R3 ;  /* 0x00000007ff0a7819 */ /* 0x000fe20000011403 */
[----:B------:R-:W-:Y:S01]  /*6500*/  IMAD.MOV.U32 R3, RZ, RZ, RZ ;  /* 0x000000ffff037224 */ /* 0x000fe200078e00ff */
[----:B------:R-:W-:-:S03]  /*6510*/  LEA R12, R9, 0x100, 0xe ;  /* 0x00000100090c7811 */ /* 0x000fc600078e70ff */
[----:B------:R-:W-:-:S07]  /*6520*/  VIADD R13, R10, 0x1 ;  /* 0x000000010a0d7836 */ /* 0x000fce0000000000 */
.L_x_183:
[----:B------:R-:W-:-:S03]  /*6530*/  UMOV UR5, 0xffffffff ;  /* 0xffffffff00057882 */ /* 0x000fc60000000000 */
[----:B------:R-:W-:Y:S05]  /*6540*/  BRA.DIV UR5, `(.L_x_173) ;  /* 0x0000000e05d07947 */ /* 0x000fea000b800000 */
[----:B------:R-:W-:-:S13]  /*6550*/  ELECT P6, URZ, PT ;  /* 0x00000000003f782f */ /* 0x000fda00038c0000 */
.L_x_195:
[----:B------:R-:W0:Y:S01]  /*6560*/  LDC R4, c[0x0][0x28c] ;  /* 0x0000a300ff047b82 */ /* 0x000e220000000800 */
[----:B------:R-:W-:Y:S01]  /*6570*/  BSSY B1, `(.L_x_174) ;  /* 0x000003a000017945 */ /* 0x000fe20003800000 */
[----:B0-----:R-:W-:-:S13]  /*6580*/  ISETP.LT.OR P6, PT, R4, 0x1, !P6 ;  /* 0x000000010400780c */ /* 0x001fda00077c1670 */
[----:B------:R-:W-:Y:S05]  /*6590*/  @P6 BRA `(.L_x_175) ;  /* 0x0000000000dc6947 */ /* 0x000fea0003800000 */
[----:B------:R-:W-:Y:S02]  /*65a0*/  IMAD R20, R20, 0x2, R9 ;  /* 0x0000000214147824 */ /* 0x000fe400078e0209 */
[----:B------:R-:W-:Y:S02]  /*65b0*/  IMAD.SHL.U32 R21, R7, 0x40, RZ ;  /* 0x0000004007157824 */ /* 0x000fe400078e00ff */
[----:B------:R-:W-:Y:S02]  /*65c0*/  IMAD.MOV.U32 R24, RZ, RZ, RZ ;  /* 0x000000ffff187224 */ /* 0x000fe400078e00ff */
[----:B------:R-:W-:Y:S02]  /*65d0*/  IMAD.MOV.U32 R4, RZ, RZ, R13 ;  /* 0x000000ffff047224 */ /* 0x000fe400078e000d */
[----:B------:R-:W-:Y:S02]  /*65e0*/  IMAD.MOV.U32 R5, RZ, RZ, R0 ;  /* 0x000000ffff057224 */ /* 0x000fe400078e0000 */
[----:B------:R-:W-:-:S02]  /*65f0*/  IMAD.MOV.U32 R7, RZ, RZ, R3 ;  /* 0x000000ffff077224 */ /* 0x000fc400078e0003 */
[----:B------:R-:W-:-:S07]  /*6600*/  IMAD.SHL.U32 R20, R20, 0x80, RZ ;  /* 0x0000008014147824 */ /* 0x000fce00078e00ff */
.L_x_178:
[----:B------:R-:W0:Y:S01]  /*6610*/  S2UR UR5, SR_CgaCtaId ;  /* 0x00000000000579c3 */ /* 0x000e220000008800 */
[----:B------:R-:W-:Y:S02]  /*6620*/  MOV R14, 0x400 ;  /* 0x00000400000e7802 */ /* 0x000fe40000000f00 */
[----:B------:R-:W-:-:S13]  /*6630*/  LOP3.LUT P1, RZ, R18, 0x7f, RZ, 0xc0, !PT ;  /* 0x0000007f12ff7812 */ /* 0x000fda000782c0ff */
[----:B------:R-:W1:Y:S01]  /*6640*/  @!P1 LDC R15, c[0x0][0x500] ;  /* 0x00014000ff0f9b82 */ /* 0x000e620000000800 */
[----:B0-----:R-:W-:-:S05]  /*6650*/  IMAD.U32 R9, RZ, RZ, UR5 ;  /* 0x00000005ff097e24 */ /* 0x001fca000f8e00ff */
[----:B------:R-:W-:Y:S02]  /*6660*/  LEA R22, R9, R14, 0x18 ;  /* 0x0000000e09167211 */ /* 0x000fe400078ec0ff */
[----:B------:R-:W-:-:S03]  /*6670*/  SHF.L.U32 R14, R5, 0x1f, RZ ;  /* 0x0000001f050e7819 */ /* 0x000fc600000006ff */
[----:B------:R-:W-:-:S04]  /*6680*/  IMAD R23, R7, 0x8, R22 ;  /* 0x0000000807177824 */ /* 0x000fc800078e0216 */
[----:B------:R-:W0:Y:S02]  /*6690*/  SYNCS.PHASECHK.TRANS64.TRYWAIT P0, [R23+URZ+0x28], R14 ;  /* 0x0000280e170075a7 */ /* 0x000e24000800017f */
[----:B01----:R-:W-:Y:S05]  /*66a0*/  @!P0 BRA `(.L_x_176) ;  /* 0x0000000c00988947 */ /* 0x003fea0003800000 */
.L_x_196:
[----:B0-----:R-:W-:Y:S01]  /*66b0*/  PRMT R14, R8, 0x9910, RZ ;  /* 0x00009910080e7816 */ /* 0x001fe200000000ff */
[----:B------:R0:W-:Y:S03]  /*66c0*/  @!P1 SYNCS.ARRIVE.TRANS64 RZ, [R23+URZ], R15 ;  /* 0x0000000f17ff99a7 */ /* 0x0001e6000800003f */
[----:B------:R-:W-:-:S13]  /*66d0*/  ISETP.NE.AND P0, PT, R14, 0x2, PT ;  /* 0x000000020e00780c */ /* 0x000fda0003f05270 */
[----:B0-----:R-:W-:Y:S05]  /*66e0*/  @P0 BRA `(.L_x_177) ;  /* 0x0000000000040947 */ /* 0x001fea0003800000 */
[----:B------:R-:W-:Y:S01]  /*66f0*/  BPT.TRAP 0x1 ;  /* 0x000000040000795c */ /* 0x000fe20000300000 */
.L_x_177:
[C---:B------:R-:W-:Y:S01]  /*6700*/  IMAD R14, R7.reuse, 0x8000, R12 ;  /* 0x00008000070e7824 */ /* 0x040fe200078e020c */
[----:B------:R-:W-:Y:S01]  /*6710*/  R2UR UR8, R22 ;  /* 0x00000000160872ca */ /* 0x000fe200000e0000 */
[----:B------:R-:W-:Y:S01]  /*6720*/  IMAD R22, R7, 0x2000, R22 ;  /* 0x0000200007167824 */ /* 0x000fe200078e0216 */
[----:B------:R-:W-:Y:S01]  /*6730*/  R2UR UR18, R20 ;  /* 0x00000000141272ca */ /* 0x000fe200000e0000 */
[----:B------:R-:W-:Y:S01]  /*6740*/  VIADD R4, R4, 0xffffffff ;  /* 0xffffffff04047836 */ /* 0x000fe20000000000 */
[----:B------:R-:W-:Y:S01]  /*6750*/  R2UR UR5, R14 ;  /* 0x000000000e0572ca */ /* 0x000fe200000e0000 */
[----:B------:R-:W-:Y:S01]  /*6760*/  UIADD3 UR6, UP0, UR24, 0xf0, URZ ;  /* 0x000000f018067890 */ /* 0x000fe2000ff1e03f */
[----:B------:R-:W-:Y:S01]  /*6770*/  R2UR UR11, R22 ;  /* 0x00000000160b72ca */ /* 0x000fe200000e0000 */
[----:B------:R-:W-:Y:S01]  /*6780*/  UIADD3 UR26, UP1, UR24, 0x1f0, URZ ;  /* 0x000001f0181a7890 */ /* 0x000fe2000ff3e03f */
[----:B------:R-:W-:Y:S01]  /*6790*/  R2UR UR9, R23 ;  /* 0x00000000170972ca */ /* 0x000fe200000e0000 */
[----:B------:R-:W-:Y:S01]  /*67a0*/  UIADD3.X UR7, URZ, UR25, URZ, UP0, !UPT ;  /* 0x000000193f077290 */ /* 0x000fe200087fe43f */
[----:B------:R-:W-:Y:S01]  /*67b0*/  R2UR UR10, R24 ;  /* 0x00000000180a72ca */ /* 0x000fe200000e0000 */
[----:B------:R-:W-:Y:S01]  /*67c0*/  VIADD R7, R7, 0x1 ;  /* 0x0000000107077836 */ /* 0x000fe20000000000 */
[----:B------:R-:W-:Y:S01]  /*67d0*/  R2UR UR12, R6 ;  /* 0x00000000060c72ca */ /* 0x000fe200000e0000 */
[----:B------:R-:W-:Y:S01]  /*67e0*/  UIADD3.X UR27, URZ, UR25, URZ, UP1, !UPT ;  /* 0x000000193f1b7290 */ /* 0x000fe20008ffe43f */
[----:B------:R-:W-:Y:S01]  /*67f0*/  R2UR UR19, R21 ;  /* 0x00000000151372ca */ /* 0x000fe200000e0000 */
[----:B------:R-:W-:Y:S01]  /*6800*/  UMOV UR20, 0x30000 ;  /* 0x0003000000147882 */ /* 0x000fe20000000000 */
[----:B------:R-:W-:Y:S01]  /*6810*/  ISETP.GT.AND P1, PT, R4, 0x1, PT ;  /* 0x000000010400780c */ /* 0x000fe20003f24270 */
[----:B------:R-:W-:Y:S01]  /*6820*/  UIADD3 UR8, UR8, UR5, URZ ;  /* 0x0000000508087290 */ /* 0x000fe2000fffe03f */
[----:B------:R-:W-:Y:S01]  /*6830*/  ISETP.NE.AND P0, PT, R7, 0x5, PT ;  /* 0x000000050700780c */ /* 0x000fe20003f05270 */
[----:B------:R-:W-:Y:S01]  /*6840*/  UIADD3 UR5, UR11, 0x28100, URZ ;  /* 0x000281000b057890 */ /* 0x000fe2000fffe03f */
[----:B------:R-:W-:Y:S01]  /*6850*/  VIADD R24, R24, 0x80 ;  /* 0x0000008018187836 */ /* 0x000fe20000000000 */
[----:B------:R-:W-:Y:S01]  /*6860*/  UMOV UR14, 0x0 ;  /* 0x00000000000e7882 */ /* 0x000fe20000000000 */
[----:B------:R-:W-:Y:S01]  /*6870*/  UMOV UR15, 0x10000000 ;  /* 0x10000000000f7882 */ /* 0x000fe20000000000 */
[----:B------:R-:W-:Y:S01]  /*6880*/  UMOV UR11, UR18 ;  /* 0x00000012000b7c82 */ /* 0x000fe20008000000 */
[----:B------:R-:W-:-:S02]  /*6890*/  SEL R14, RZ, 0x1, P0 ;  /* 0x00000001ff0e7807 */ /* 0x000fc40000000000 */
[----:B------:R0:W-:Y:S01]  /*68a0*/  UTMALDG.3D.MULTICAST [UR8], [UR6], UR20, desc[UR14] ;  /* 0x00000e08060073b4 */ /* 0x0001e20008011814 */
[----:B------:R-:W-:Y:S02]  /*68b0*/  SEL R7, R7, RZ, P0 ;  /* 0x000000ff07077207 */ /* 0x000fe40000000000 */
[----:B------:R-:W-:Y:S01]  /*68c0*/  LOP3.LUT R5, R5, R14, RZ, 0x3c, !PT ;  /* 0x0000000e05057212 */ /* 0x000fe200078e3cff */
[----:B0-----:R-:W-:Y:S01]  /*68d0*/  UMOV UR8, UR5 ;  /* 0x0000000500087c82 */ /* 0x001fe20008000000 */
[----:B------:R-:W-:Y:S02]  /*68e0*/  UMOV UR11, UR19 ;  /* 0x00000013000b7c82 */ /* 0x000fe40008000000 */
[----:B------:R0:W-:Y:S02]  /*68f0*/  UTMALDG.3D [UR8], [UR26], desc[UR14] ;  /* 0x00000e081a0075b4 */ /* 0x0001e40008011000 */
[----:B0-----:R-:W-:Y:S05]  /*6900*/  @P1 BRA `(.L_x_178) ;  /* 0xfffffffc00401947 */ /* 0x001fea000383ffff */
.L_x_175:
[----:B------:R-:W-:Y:S05]  /*6910*/  BSYNC B1 ;  /* 0x0000000000017941 */ /* 0x000fea0003800000 */
.L_x_174:
[----:B------:R-:W-:Y:S01]  /*6920*/  LOP3.LUT P1, RZ, R11, 0xff, RZ, 0xc0, !PT ;  /* 0x000000ff0bff7812 */ /* 0x000fe2000782c0ff */
[C---:B------:R-:W-:Y:S01]  /*6930*/  IMAD.IADD R6, R10.reuse, 0x1, R3 ;  /* 0x000000010a067824 */ /* 0x040fe200078e0203 */
[----:B------:R-:W-:Y:S01]  /*6940*/  ULDC.64 UR6, c[0x0][0x650] ;  /* 0x0001940000067ab9 */ /* 0x000fe20000000a00 */
[----:B------:R-:W-:Y:S01]  /*6950*/  ISETP.GE.U32.AND P2, PT, R10, 0x5, PT ;  /* 0x000000050a00780c */ /* 0x000fe20003f46070 */
[----:B------:R-:W-:Y:S01]  /*6960*/  BSSY B1, `(.L_x_179) ;  /* 0x000006c000017945 */ /* 0x000fe20003800000 */
[----:B------:R-:W-:Y:S01]  /*6970*/  IMAD.MOV.U32 R20, RZ, RZ, -0x1 ;  /* 0xffffffffff147424 */ /* 0x000fe200078e00ff */
[----:B------:R-:W-:Y:S01]  /*6980*/  ISETP.GT.U32.AND P0, PT, R6, 0x4, PT ;  /* 0x000000040600780c */ /* 0x000fe20003f04070 */
[----:B------:R-:W-:Y:S01]  /*6990*/  IMAD.MOV.U32 R7, RZ, RZ, -0x1 ;  /* 0xffffffffff077424 */ /* 0x000fe200078e00ff */
[----:B------:R-:W-:Y:S02]  /*69a0*/  PRMT R11, RZ, 0x7610, R11 ;  /* 0x00007610ff0b7816 */ /* 0x000fe4000000000b */
[----:B------:R-:W-:-:S03]  /*69b0*/  ISETP.LT.U32.AND P0, PT, R10, 0x5, P0 ;  /* 0x000000050a00780c */ /* 0x000fc60000701070 */
[----:B------:R-:W0:Y:S01]  /*69c0*/  @P1 S2R R9, SR_CgaCtaId ;  /* 0x0000000000091919 */ /* 0x000e220000008800 */
[----:B------:R-:W-:-:S04]  /*69d0*/  @P1 MOV R4, 0x400 ;  /* 0x0000040000041802 */ /* 0x000fc80000000f00 */
[----:B0-----:R-:W-:Y:S01]  /*69e0*/  @P1 LEA R3, R9, R4, 0x18 ;  /* 0x0000000409031211 */ /* 0x001fe200078ec0ff */
[----:B------:R-:W-:-:S03]  /*69f0*/  IMAD.WIDE.U32 R4, R6, -0x33333333, RZ ;  /* 0xcccccccd06047825 */ /* 0x000fc600078e00ff */
[----:B------:R0:W-:Y:S01]  /*6a00*/  @P1 SYNCS.ARRIVE.TRANS64.A1T0 RZ, [R3+URZ+0x68], RZ ;  /* 0x000068ff03ff19a7 */ /* 0x0001e2000810003f */
[----:B------:R-:W-:Y:S02]  /*6a10*/  IADD3 R16, P1, R16, UR22, RZ ;  /* 0x0000001610107c10 */ /* 0x000fe4000ff3e0ff */
[----:B------:R-:W-:Y:S02]  /*6a20*/  SHF.R.U32.HI R5, RZ, 0x2, R5 ;  /* 0x00000002ff057819 */ /* 0x000fe40000011605 */
[----:B------:R-:W-:Y:S02]  /*6a30*/  IADD3.X R17, R17, UR13, RZ, P1, !PT ;  /* 0x0000000d11117c10 */ /* 0x000fe40008ffe4ff */
[----:B------:R-:W-:Y:S02]  /*6a40*/  PRMT R4, RZ, 0x7610, R4 ;  /* 0x00007610ff047816 */ /* 0x000fe40000000004 */
[----:B0-----:R-:W-:Y:S02]  /*6a50*/  SEL R3, RZ, 0x1, !P0 ;  /* 0x00000001ff037807 */ /* 0x001fe40004000000 */
[----:B------:R-:W-:-:S02]  /*6a60*/  ISETP.GE.U32.AND P0, PT, R16, UR6, PT ;  /* 0x0000000610007c0c */ /* 0x000fc4000bf06070 */
[----:B------:R-:W-:Y:S01]  /*6a70*/  LOP3.LUT R0, R0, R3, RZ, 0x3c, !PT ;  /* 0x0000000300007212 */ /* 0x000fe200078e3cff */
[----:B------:R-:W-:Y:S01]  /*6a80*/  IMAD R3, R5, -0x5, R6 ;  /* 0xfffffffb05037824 */ /* 0x000fe200078e0206 */
[----:B------:R-:W-:Y:S01]  /*6a90*/  ISETP.GE.U32.AND.EX P0, PT, R17, UR7, PT, P0 ;  /* 0x0000000711007c0c */ /* 0x000fe2000bf06100 */
[----:B------:R-:W-:Y:S01]  /*6aa0*/  IMAD.MOV.U32 R6, RZ, RZ, -0x1 ;  /* 0xffffffffff067424 */ /* 0x000fe200078e00ff */
[----:B------:R-:W-:-:S11]  /*6ab0*/  @P2 LOP3.LUT R0, R0, 0x1, R5, 0x78, !PT ;  /* 0x0000000100002812 */ /* 0x000fd600078e7805 */
[----:B------:R-:W-:Y:S05]  /*6ac0*/  @P0 BRA `(.L_x_180) ;  /* 0x0000000400540947 */ /* 0x000fea0003800000 */
[----:B------:R-:W0:Y:S01]  /*6ad0*/  S2R R15, SR_CTAID.X ;  /* 0x00000000000f7919 */ /* 0x000e220000002500 */
[----:B------:R-:W-:Y:S01]  /*6ae0*/  ULDC.64 UR6, c[0x0][0x628] ;  /* 0x00018a0000067ab9 */ /* 0x000fe20000000a00 */
[----:B------:R-:W-:Y:S01]  /*6af0*/  ULDC UR8, c[0x0][0x630] ;  /* 0x00018c0000087ab9 */ /* 0x000fe20000000800 */
[----:B------:R-:W-:Y:S01]  /*6b00*/  ISETP.NE.U32.AND P0, PT, RZ, UR6, PT ;  /* 0x00000006ff007c0c */ /* 0x000fe2000bf05070 */
[----:B------:R-:W1:Y:S01]  /*6b10*/  S2R R20, SR_CTAID.Y ;  /* 0x0000000000147919 */ /* 0x000e620000002600 */
[----:B------:R-:W-:Y:S01]  /*6b20*/  ULDC UR9, c[0x0][0x150] ;  /* 0x0000540000097ab9 */ /* 0x000fe20000000800 */
[----:B------:R-:W-:Y:S01]  /*6b30*/  IMAD.MOV.U32 R4, RZ, RZ, R16 ;  /* 0x000000ffff047224 */ /* 0x000fe200078e0010 */
[----:B------:R-:W-:Y:S01]  /*6b40*/  ISETP.NE.AND.EX P0, PT, RZ, UR7, PT, P0 ;  /* 0x00000007ff007c0c */ /* 0x000fe2000bf05300 */
[----:B------:R-:W-:Y:S01]  /*6b50*/  IMAD.MOV.U32 R5, RZ, RZ, R17 ;  /* 0x000000ffff057224 */ /* 0x000fe200078e0011 */
[----:B0-----:R-:W-:-:S11]  /*6b60*/  I2FP.F32.U32 R22, R15 ;  /* 0x0000000f00167245 */ /* 0x001fd60000201000 */
[----:B------:R-:W-:Y:S05]  /*6b70*/  @!P0 BRA `(.L_x_181) ;  /* 0x0000000000288947 */ /* 0x000fea0003800000 */
[----:B------:R-:W-:Y:S02]  /*6b80*/  ULDC UR5, c[0x0][0x634] ;  /* 0x00018d0000057ab9 */ /* 0x000fe40000000800 */
[----:B------:R-:W-:-:S05]  /*6b90*/  IADD3 R5, P0, R16, UR5, RZ ;  /* 0x0000000510057c10 */ /* 0x000fca000ff1e0ff */
[----:B------:R-:W-:-:S04]  /*6ba0*/  IMAD.X R21, RZ, RZ, R17, P0 ;  /* 0x000000ffff157224 */ /* 0x000fc800000e0611 */
[----:B------:R-:W-:-:S04]  /*6bb0*/  IMAD.WIDE.U32 R6, R21, UR6, RZ ;  /* 0x0000000615067c25 */ /* 0x000fc8000f8e00ff */
[----:B------:R-:W-:-:S04]  /*6bc0*/  IMAD.WIDE.U32 R6, P0, R5, UR7, R6 ;  /* 0x0000000705067c25 */ /* 0x000fc8000f800006 */
[----:B------:R-:W-:-:S04]  /*6bd0*/  IMAD.WIDE.U32 R4, R5, UR6, RZ ;  /* 0x0000000605047c25 */ /* 0x000fc8000f8e00ff */
[----:B------:R-:W-:Y:S01]  /*6be0*/  IMAD.MOV.U32 R4, RZ, RZ, R7 ;  /* 0x000000ffff047224 */ /* 0x000fe200078e0007 */
[----:B------:R-:W-:Y:S01]  /*6bf0*/  IADD3 RZ, P1, R5, R6, RZ ;  /* 0x0000000605ff7210 */ /* 0x000fe20007f3e0ff */
[----:B------:R-:W-:-:S04]  /*6c00*/  IMAD.X R5, RZ, RZ, RZ, P0 ;  /* 0x000000ffff057224 */ /* 0x000fc800000e06ff */
[----:B------:R-:W-:-:S08]  /*6c10*/  IMAD.WIDE.U32.X R4, R21, UR7, R4, P1 ;  /* 0x0000000715047c25 */ /* 0x000fd000088e0404 */
.L_x_181:
[--C-:B------:R-:W-:Y:S01]  /*6c20*/  SHF.R.U64 R14, R4, UR8, R5.reuse ;  /* 0x00000008040e7c19 */ /* 0x100fe20008001205 */
[----:B------:R-:W-:Y:S01]  /*6c30*/  FMUL R22, R22, UR9 ;  /* 0x0000000916167c20 */ /* 0x000fe20008400000 */
[----:B------:R-:W-:Y:S01]  /*6c40*/  SHF.R.U32.HI R4, RZ, UR8, R5 ;  /* 0x00000008ff047c19 */ /* 0x000fe20008011605 */
[----:B------:R-:W0:Y:S01]  /*6c50*/  LDC R6, c[0x0][0x144] ;  /* 0x00005100ff067b82 */ /* 0x000e220000000800 */
[----:B------:R-:W-:Y:S01]  /*6c60*/  IADD3 R5, P0, RZ, -R14, RZ ;  /* 0x8000000eff057210 */ /* 0x000fe20007f1e0ff */
[----:B------:R-:W-:Y:S01]  /*6c70*/  ULDC UR5, c[0x0][0x154] ;  /* 0x0000550000057ab9 */ /* 0x000fe20000000800 */
[----:B-1----:R-:W-:Y:S01]  /*6c80*/  I2FP.F32.U32 R7, R20 ;  /* 0x0000001400077245 */ /* 0x002fe20000201000 */
[----:B------:R-:W1:Y:S01]  /*6c90*/  F2I.U32.TRUNC.NTZ R22, R22 ;  /* 0x0000001600167305 */ /* 0x000e62000020f000 */
[----:B------:R-:W-:Y:S01]  /*6ca0*/  ULDC.64 UR6, c[0x0][0x620] ;  /* 0x0001880000067ab9 */ /* 0x000fe20000000a00 */
[----:B------:R-:W-:Y:S01]  /*6cb0*/  IMAD.X R4, RZ, RZ, ~R4, P0 ;  /* 0x000000ffff047224 */ /* 0x000fe200000e0e04 */
[----:B------:R-:W-:Y:S01]  /*6cc0*/  ISETP.NE.AND P2, PT, R2, 0x1, PT ;  /* 0x000000010200780c */ /* 0x000fe20003f45270 */
[----:B------:R-:W-:Y:S01]  /*6cd0*/  FMUL R23, R7, UR5 ;  /* 0x0000000507177c20 */ /* 0x000fe20008400000 */
[----:B------:R-:W2:Y:S01]  /*6ce0*/  LDC R25, c[0x0][0x148] ;  /* 0x00005200ff197b82 */ /* 0x000ea20000000800 */
[----:B------:R-:W-:Y:S01]  /*6cf0*/  IMAD R4, R4, UR6, RZ ;  /* 0x0000000604047c24 */ /* 0x000fe2000f8e02ff */
[----:B------:R-:W-:-:S03]  /*6d00*/  ULDC UR5, c[0x0][0x618] ;  /* 0x0001860000057ab9 */ /* 0x000fc60000000800 */
[----:B------:R-:W3:Y:S01]  /*6d10*/  F2I.U32.TRUNC.NTZ R23, R23 ;  /* 0x0000001700177305 */ /* 0x000ee2000020f000 */
[C---:B------:R-:W-:Y:S02]  /*6d20*/  IMAD R7, R5.reuse, UR7, R4 ;  /* 0x0000000705077c24 */ /* 0x040fe4000f8e0204 */
[----:B------:R-:W-:Y:S01]  /*6d30*/  IMAD.WIDE.U32 R4, R5, UR6, R16 ;  /* 0x0000000605047c25 */ /* 0x000fe2000f8e0010 */
[----:B------:R-:W-:Y:S02]  /*6d40*/  ULDC.64 UR6, c[0x0][0x640] ;  /* 0x0001900000067ab9 */ /* 0x000fe40000000a00 */
[----:B------:R-:W-:Y:S01]  /*6d50*/  ISETP.NE.U32.AND P0, PT, RZ, UR6, PT ;  /* 0x00000006ff007c0c */ /* 0x000fe2000bf05070 */
[----:B------:R-:W-:Y:S02]  /*6d60*/  IMAD.IADD R5, R5, 0x1, R7 ;  /* 0x0000000105057824 */ /* 0x000fe400078e0207 */
[----:B-1----:R-:W-:Y:S01]  /*6d70*/  IMAD.MOV R22, RZ, RZ, -R22 ;  /* 0x000000ffff167224 */ /* 0x002fe200078e0a16 */
[----:B------:R-:W-:-:S02]  /*6d80*/  ISETP.NE.AND.EX P0, PT, RZ, UR7, PT, P0 ;  /* 0x00000007ff007c0c */ /* 0x000fc4000bf05300 */
[----:B------:R-:W-:Y:S01]  /*6d90*/  SHF.R.U64 R21, R4, UR5, R5 ;  /* 0x0000000504157c19 */ /* 0x000fe20008001205 */
[----:B0-----:R-:W-:Y:S01]  /*6da0*/  IMAD R15, R6, R22, R15 ;  /* 0x00000016060f7224 */ /* 0x001fe200078e020f */
[----:B------:R-:W-:Y:S01]  /*6db0*/  SHF.R.U32.HI R4, RZ, UR5, R5 ;  /* 0x00000005ff047c19 */ /* 0x000fe20008011605 */
[----:B------:R-:W-:Y:S01]  /*6dc0*/  ULDC UR5, c[0x0][0x608] ;  /* 0x0001820000057ab9 */ /* 0x000fe20000000800 */
[----:B---3--:R-:W-:Y:S02]  /*6dd0*/  IMAD.MOV R6, RZ, RZ, -R23 ;  /* 0x000000ffff067224 */ /* 0x008fe400078e0a17 */
[--C-:B------:R-:W-:Y:S02]  /*6de0*/  SHF.R.U64 R22, R21, UR5, R4.reuse ;  /* 0x0000000515167c19 */ /* 0x100fe40008001204 */
[----:B------:R-:W-:Y:S01]  /*6df0*/  SHF.R.U32.HI R5, RZ, UR5, R4 ;  /* 0x00000005ff057c19 */ /* 0x000fe20008011604 */
[----:B------:R-:W-:Y:S01]  /*6e00*/  ULDC UR5, c[0x0][0x658] ;  /* 0x0001960000057ab9 */ /* 0x000fe20000000800 */
[----:B--2---:R-:W-:-:S02]  /*6e10*/  @P2 IMAD R15, R25, R6, R20 ;  /* 0x00000006190f2224 */ /* 0x004fc400078e0214 */
[--C-:B------:R-:W-:Y:S02]  /*6e20*/  SHF.R.U64 R20, R22, UR5, R5.reuse ;  /* 0x0000000516147c19 */ /* 0x100fe40008001205 */
[----:B------:R-:W-:-:S03]  /*6e30*/  SHF.R.U32.HI R23, RZ, UR5, R5 ;  /* 0x00000005ff177c19 */ /* 0x000fc60008011605 */
[----:B------:R-:W-:Y:S02]  /*6e40*/  IMAD.MOV.U32 R6, RZ, RZ, R20 ;  /* 0x000000ffff067224 */ /* 0x000fe400078e0014 */
[----:B------:R-:W-:Y:S01]  /*6e50*/  IMAD.MOV.U32 R5, RZ, RZ, R23 ;  /* 0x000000ffff057224 */ /* 0x000fe200078e0017 */
[----:B------:R-:W-:Y:S06]  /*6e60*/  @!P0 BRA `(.L_x_182) ;  /* 0x00000000002c8947 */ /* 0x000fec0003800000 */
        /* <DEDUP_REMOVED lines=9> */
[----:B------:R-:W-:-:S04]  /*6f00*/  IMAD.WIDE.U32.X R4, R23, UR7, R4, P1 ;  /* 0x0000000717047c25 */ /* 0x000fc800088e0404 */
[----:B------:R-:W-:-:S07]  /*6f10*/  IMAD.MOV.U32 R6, RZ, RZ, R4 ;  /* 0x000000ffff067224 */ /* 0x000fce00078e0004 */
.L_x_182:
[----:B------:R-:W-:Y:S01]  /*6f20*/  ULDC UR5, c[0x0][0x648] ;  /* 0x0001920000057ab9 */ /* 0x000fe20000000800 */
[----:B------:R-:W-:Y:S01]  /*6f30*/  LOP3.LUT R4, R22, UR16, RZ, 0xc0, !PT ;  /* 0x0000001016047c12 */ /* 0x000fe2000f8ec0ff */
[----:B------:R-:W-:Y:S01]  /*6f40*/  ULDC UR6, c[0x0][0x610] ;  /* 0x0001840000067ab9 */ /* 0x000fe20000000800 */
[----:B------:R-:W-:Y:S01]  /*6f50*/  SHF.R.U64 R5, R6, UR5, R5 ;  /* 0x0000000506057c19 */ /* 0x000fe20008001205 */
[----:B------:R-:W-:Y:S01]  /*6f60*/  ULDC UR5, c[0x0][0x638] ;  /* 0x00018e0000057ab9 */ /* 0x000fe20000000800 */
[----:B------:R-:W-:Y:S01]  /*6f70*/  LOP3.LUT R21, R21, UR4, RZ, 0xc0, !PT ;  /* 0x0000000415157c12 */ /* 0x000fe2000f8ec0ff */
[----:B------:R-:W-:Y:S02]  /*6f80*/  IMAD.MOV.U32 R6, RZ, RZ, R14 ;  /* 0x000000ffff067224 */ /* 0x000fe400078e000e */
[----:B------:R-:W-:Y:S02]  /*6f90*/  IMAD.MOV R7, RZ, RZ, -R5 ;  /* 0x000000ffff077224 */ /* 0x000fe400078e0a05 */
[----:B------:R-:W-:-:S02]  /*6fa0*/  IMAD R4, R5, UR17, R4 ;  /* 0x0000001105047c24 */ /* 0x000fc4000f8e0204 */
[----:B------:R-:W-:Y:S01]  /*6fb0*/  IMAD R20, R7, UR5, R20 ;  /* 0x0000000507147c24 */ /* 0x000fe2000f8e0214 */
[----:B------:R-:W-:Y:S01]  /*6fc0*/  ULDC UR5, c[0x0][0x600] ;  /* 0x0001800000057ab9 */ /* 0x000fe20000000800 */
[----:B------:R-:W-:Y:S02]  /*6fd0*/  IMAD R15, R4, UR6, R15 ;  /* 0x00000006040f7c24 */ /* 0x000fe4000f8e020f */
[----:B------:R-:W-:Y:S02]  /*6fe0*/  IMAD R20, R20, UR5, R21 ;  /* 0x0000000514147c24 */ /* 0x000fe4000f8e0215 */
[----:B------:R-:W-:-:S03]  /*6ff0*/  IMAD.MOV.U32 R4, RZ, RZ, 0x1 ;  /* 0x00000001ff047424 */ /* 0x000fc600078e00ff */
[----:B------:R-:W-:Y:S02]  /*7000*/  SEL R7, R20, R15, !P2 ;  /* 0x0000000f14077207 */ /* 0x000fe40005000000 */
[----:B------:R-:W-:-:S07]  /*7010*/  SEL R20, R15, R20, !P2 ;  /* 0x000000140f147207 */ /* 0x000fce0005000000 */
.L_x_180:
[----:B------:R-:W-:Y:S05]  /*7020*/  BSYNC B1 ;  /* 0x0000000000017941 */ /* 0x000fea0003800000 */
.L_x_179:
[----:B------:R-:W-:-:S13]  /*7030*/  LOP3.LUT P0, RZ, R4, 0xff, RZ, 0xc0, !PT ;  /* 0x000000ff04ff7812 */ /* 0x000fda000780c0ff */
[----:B------:R-:W-:Y:S05]  /*7040*/  @P0 BRA `(.L_x_183) ;  /* 0xfffffff400380947 */ /* 0x000fea000383ffff */
[----:B------:R-:W-:Y:S05]  /*7050*/  BSYNC B0 ;  /* 0x0000000000007941 */ /* 0x000fea0003800000 */
.L_x_172:
[----:B------:R-:W-:-:S03]  /*7060*/  UMOV UR5, 0xffffffff ;  /* 0xffffffff00057882 */ /* 0x000fc60000000000 */
[----:B------:R-:W-:Y:S05]  /*7070*/  BRA.DIV UR5, `(.L_x_184) ;  /* 0x0000000605387947 */ /* 0x000fea000b800000 */
[----:B------:R-:W-:-:S13]  /*7080*/  ELECT P6, URZ, PT ;  /* 0x00000000003f782f */ /* 0x000fda00038c0000 */
.L_x_199:
[----:B------:R-:W-:Y:S04]  /*7090*/  BSSY B0, `(.L_x_185) ;  /* 0x0000034000007945 */ /* 0x000fe80003800000 */
[----:B------:R-:W-:Y:S05]  /*70a0*/  @!P6 BRA `(.L_x_186) ;  /* 0x0000000000c8e947 */ /* 0x000fea0003800000 */
[----:B------:R-:W-:-:S04]  /*70b0*/  LOP3.LUT R19, R19, 0x2, RZ, 0xfc, !PT ;  /* 0x0000000213137812 */ /* 0x000fc800078efcff */
[----:B------:R-:W-:-:S13]  /*70c0*/  ISETP.NE.AND P0, PT, R19, 0x3, PT ;  /* 0x000000031300780c */ /* 0x000fda0003f05270 */
[----:B------:R-:W-:Y:S05]  /*70d0*/  @!P0 BRA `(.L_x_187) ;  /* 0x0000000000048947 */ /* 0x000fea0003800000 */
[----:B------:R-:W-:Y:S01]  /*70e0*/  BPT.TRAP 0x1 ;  /* 0x000000040000795c */ /* 0x000fe20000300000 */
.L_x_187:
[----:B------:R-:W0:Y:S01]  /*70f0*/  S2R R5, SR_CgaCtaId ;  /* 0x0000000000057919 */ /* 0x000e220000008800 */
[----:B------:R-:W-:Y:S02]  /*7100*/  MOV R2, 0x400 ;  /* 0x0000040000027802 */ /* 0x000fe40000000f00 */
[----:B------:R-:W-:Y:S02]  /*7110*/  SHF.L.U32 R4, R0, 0x1f, RZ ;  /* 0x0000001f00047819 */ /* 0x000fe400000006ff */
[----:B0-----:R-:W-:-:S05]  /*7120*/  LEA R2, R5, R2, 0x18 ;  /* 0x0000000205027211 */ /* 0x001fca00078ec0ff */
[----:B------:R-:W-:-:S04]  /*7130*/  VIADD R2, R2, 0x28 ;  /* 0x0000002802027836 */ /* 0x000fc80000000000 */
[C---:B------:R-:W-:Y:S02]  /*7140*/  IMAD R7, R3.reuse, 0x8, R2 ;  /* 0x0000000803077824 */ /* 0x040fe400078e0202 */
[----:B------:R-:W-:Y:S02]  /*7150*/  VIADD R3, R3, 0x1 ;  /* 0x0000000103037836 */ /* 0x000fe40000000000 */
[----:B------:R-:W0:Y:S03]  /*7160*/  SYNCS.PHASECHK.TRANS64.TRYWAIT P0, [R7+URZ], R4 ;  /* 0x00000004070075a7 */ /* 0x000e26000800017f */
[----:B------:R-:W-:-:S04]  /*7170*/  ISETP.NE.AND P1, PT, R3, 0x5, PT ;  /* 0x000000050300780c */ /* 0x000fc80003f25270 */
[----:B------:R-:W-:Y:S02]  /*7180*/  SEL R5, RZ, 0x1, P1 ;  /* 0x00000001ff057807 */ /* 0x000fe40000800000 */
[----:B------:R-:W-:Y:S02]  /*7190*/  SEL R3, R3, RZ, P1 ;  /* 0x000000ff03037207 */ /* 0x000fe40000800000 */
[----:B------:R-:W-:-:S03]  /*71a0*/  LOP3.LUT R6, R0, R5, RZ, 0x3c, !PT ;  /* 0x0000000500067212 */ /* 0x000fc600078e3cff */
[----:B------:R-:W-:Y:S01]  /*71b0*/  IMAD R8, R3, 0x8, R2 ;  /* 0x0000000803087824 */ /* 0x000fe200078e0202 */
[----:B------:R-:W-:Y:S01]  /*71c0*/  SHF.L.U32 R5, R6, 0x1f, RZ ;  /* 0x0000001f06057819 */ /* 0x000fe200000006ff */
[----:B0-----:R-:W-:Y:S06]  /*71d0*/  @!P0 BRA `(.L_x_188) ;  /* 0x0000000400008947 */ /* 0x001fec0003800000 */
.L_x_200:
[----:B------:R-:W1:Y:S01]  /*71e0*/  SYNCS.PHASECHK.TRANS64.TRYWAIT P0, [R8+URZ], R5 ;  /* 0x00000005080075a7 */ /* 0x000e62000800017f */
[----:B------:R-:W-:-:S05]  /*71f0*/  VIADD R0, R3, 0x1 ;  /* 0x0000000103007836 */ /* 0x000fca0000000000 */
[----:B------:R-:W-:-:S04]  /*7200*/  ISETP.NE.AND P1, PT, R0, 0x5, PT ;  /* 0x000000050000780c */ /* 0x000fc80003f25270 */
[----:B------:R-:W-:Y:S02]  /*7210*/  SEL R3, RZ, 0x1, P1 ;  /* 0x00000001ff037807 */ /* 0x000fe40000800000 */
[----:B0-----:R-:W-:Y:S02]  /*7220*/  SEL R7, R0, RZ, P1 ;  /* 0x000000ff00077207 */ /* 0x001fe40000800000 */
[----:B------:R-:W-:-:S03]  /*7230*/  LOP3.LUT R6, R6, R3, RZ, 0x3c, !PT ;  /* 0x0000000306067212 */ /* 0x000fc600078e3cff */
[----:B------:R-:W-:Y:S01]  /*7240*/  IMAD R9, R7, 0x8, R2 ;  /* 0x0000000807097824 */ /* 0x000fe200078e0202 */
[----:B------:R-:W-:Y:S01]  /*7250*/  SHF.L.U32 R4, R6, 0x1f, RZ ;  /* 0x0000001f06047819 */ /* 0x000fe200000006ff */
[----:B-1----:R-:W-:Y:S06]  /*7260*/  @!P0 BRA `(.L_x_189) ;  /* 0x0000000000f08947 */ /* 0x002fec0003800000 */
.L_x_201:
[----:B------:R-:W1:Y:S01]  /*7270*/  SYNCS.PHASECHK.TRANS64.TRYWAIT P0, [R9+URZ], R4 ;  /* 0x00000004090075a7 */ /* 0x000e62000800017f */
[----:B------:R-:W-:-:S05]  /*7280*/  VIADD R0, R7, 0x1 ;  /* 0x0000000107007836 */ /* 0x000fca0000000000 */
[----:B------:R-:W-:-:S04]  /*7290*/  ISETP.NE.AND P1, PT, R0, 0x5, PT ;  /* 0x000000050000780c */ /* 0x000fc80003f25270 */
[----:B------:R-:W-:Y:S02]  /*72a0*/  SEL R3, RZ, 0x1, P1 ;  /* 0x00000001ff037807 */ /* 0x000fe40000800000 */
[----:B------:R-:W-:Y:S02]  /*72b0*/  SEL R7, R0, RZ, P1 ;  /* 0x000000ff00077207 */ /* 0x000fe40000800000 */
[----:B------:R-:W-:-:S03]  /*72c0*/  LOP3.LUT R11, R6, R3, RZ, 0x3c, !PT ;  /* 0x00000003060b7212 */ /* 0x000fc600078e3cff */
[----:B------:R-:W-:Y:S01]  /*72d0*/  IMAD R6, R7, 0x8, R2 ;  /* 0x0000000807067824 */ /* 0x000fe200078e0202 */
[----:B0-----:R-:W-:Y:S01]  /*72e0*/  SHF.L.U32 R5, R11, 0x1f, RZ ;  /* 0x0000001f0b057819 */ /* 0x001fe200000006ff */
[----:B-1----:R-:W-:Y:S06]  /*72f0*/  @!P0 BRA `(.L_x_190) ;  /* 0x0000000000e08947 */ /* 0x002fec0003800000 */
.L_x_202:
[----:B------:R-:W1:Y:S01]  /*7300*/  SYNCS.PHASECHK.TRANS64.TRYWAIT P0, [R6+URZ], R5 ;  /* 0x00000005060075a7 */ /* 0x000e62000800017f */
[----:B------:R-:W-:-:S05]  /*7310*/  VIADD R0, R7, 0x1 ;  /* 0x0000000107007836 */ /* 0x000fca0000000000 */
[----:B------:R-:W-:-:S04]  /*7320*/  ISETP.NE.AND P1, PT, R0, 0x5, PT ;  /* 0x000000050000780c */ /* 0x000fc80003f25270 */
[----:B0-----:R-:W-:Y:S02]  /*7330*/  SEL R4, RZ, 0x1, P1 ;  /* 0x00000001ff047807 */ /* 0x001fe40000800000 */
[----:B------:R-:W-:Y:S02]  /*7340*/  SEL R3, R0, RZ, P1 ;  /* 0x000000ff00037207 */ /* 0x000fe40000800000 */
[----:B------:R-:W-:Y:S01]  /*7350*/  LOP3.LUT R0, R11, R4, RZ, 0x3c, !PT ;  /* 0x000000040b007212 */ /* 0x000fe200078e3cff */
[----:B-1----:R-:W-:Y:S06]  /*7360*/  @!P0 BRA `(.L_x_191) ;  /* 0x0000000000d88947 */ /* 0x002fec0003800000 */
.L_x_203:
[----:B------:R-:W-:Y:S01]  /*7370*/  IMAD R3, R3, 0x8, R2 ;  /* 0x0000000803037824 */ /* 0x000fe200078e0202 */
[----:B------:R-:W-:-:S07]  /*7380*/  SHF.L.U32 R0, R0, 0x1f, RZ ;  /* 0x0000001f00007819 */ /* 0x000fce00000006ff */
.L_x_192:
[----:B-1----:R1:W2:Y:S02]  /*7390*/  SYNCS.PHASECHK.TRANS64.TRYWAIT P0, [R3+URZ], R0 ;  /* 0x00000000030075a7 */ /* 0x0022a4000800017f */
[----:B--2---:R-:W-:Y:S05]  /*73a0*/  @!P0 NANOSLEEP.SYNCS 0x989680 ;  /* 0x009896800000895d */ /* 0x004fea0003900000 */
[----:B------:R-:W2:Y:S02]  /*73b0*/  @!P0 SYNCS.PHASECHK.TRANS64 P0, [R3+URZ], R0 ;  /* 0x00000000030085a7 */ /* 0x000ea4000800007f */
[----:B--2---:R-:W-:Y:S05]  /*73c0*/  @!P0 BRA `(.L_x_192) ;  /* 0xfffffffc00f08947 */ /* 0x004fea000383ffff */
.L_x_186:
[----:B------:R-:W-:Y:S05]  /*73d0*/  BSYNC B0 ;  /* 0x0000000000007941 */ /* 0x000fea0003800000 */
.L_x_185:
[----:B------:R-:W-:Y:S05]  /*73e0*/  EXIT ;  /* 0x000000000000794d */ /* 0x000fea0003800000 */
.L_x_21:
[----:B---3--:R3:W4:Y:S02]  /*73f0*/  SYNCS.PHASECHK.TRANS64.TRYWAIT P1, [R3+URZ], R0 ;  /* 0x00000000030075a7 */ /* 0x008724000802017f */
[----:B----4-:R-:W-:Y:S05]  /*7400*/  @!P1 NANOSLEEP.SYNCS 0x989680 ;  /* 0x009896800000995d */ /* 0x010fea0003900000 */
[----:B------:R-:W4:Y:S02]  /*7410*/  @!P1 SYNCS.PHASECHK.TRANS64 P1, [R3+URZ], R0 ;  /* 0x00000000030095a7 */ /* 0x000f24000802007f */
[----:B----4-:R-:W-:Y:S05]  /*7420*/  @!P1 BRA `(.L_x_21) ;  /* 0xfffffffc00f09947 */ /* 0x010fea000383ffff */
[----:B------:R-:W-:Y:S05]  /*7430*/  BRA `(.L_x_20) ;  /* 0xffffffa000287947 */ /* 0x000fea000383ffff */
.L_x_26:
[----:B-1----:R1:W2:Y:S02]  /*7440*/  SYNCS.PHASECHK.TRANS64.TRYWAIT P1, [R5+URZ], R4 ;  /* 0x00000004050075a7 */ /* 0x0022a4000802017f */
[----:B--2---:R-:W-:Y:S05]  /*7450*/  @!P1 NANOSLEEP.SYNCS 0x989680 ;  /* 0x009896800000995d */ /* 0x004fea0003900000 */
[----:B------:R-:W2:Y:S02]  /*7460*/  @!P1 SYNCS.PHASECHK.TRANS64 P1, [R5+URZ], R4 ;  /* 0x00000004050095a7 */ /* 0x000ea4000802007f */
[----:B--2---:R-:W-:Y:S05]  /*7470*/  @!P1 BRA `(.L_x_26) ;  /* 0xfffffffc00f09947 */ /* 0x004fea000383ffff */
[----:B------:R-:W-:Y:S05]  /*7480*/  BRA `(.L_x_25) ;  /* 0xffffffa400747947 */ /* 0x000fea000383ffff */
.L_x_173:
[----:B------:R-:W-:Y:S01]  /*7490*/  BSSY B1, `(.L_x_193) ;  /* 0x0000006000017945 */ /* 0x000fe20003800000 */
[----:B------:R-:W-:-:S07]  /*74a0*/  IMAD.MOV.U32 R15, RZ, RZ, -0x1 ;  /* 0xffffffffff0f7424 */ /* 0x000fce00078e00ff */
[----:B------:R-:W-:Y:S05]  /*74b0*/  WARPSYNC.COLLECTIVE R15, `(.L_x_194) ;  /* 0x000000000f0c7348 */ /* 0x000fea0003c00000 */
[----:B------:R-:W-:Y:S02]  /*74c0*/  ELECT P6, UR62, PT ;  /* 0x00000000003e782f */ /* 0x000fe400038c0000 */
[----:B------:R-:W-:Y:S01]  /*74d0*/  MOV R14, UR62 ;  /* 0x0000003e000e7c02 */ /* 0x000fe20008000f00 */
[----:B------:R-:W-:Y:S10]  /*74e0*/  ENDCOLLECTIVE ;  /* 0x000000000000791b */ /* 0x000ff40003800000 */
.L_x_194:
[----:B------:R-:W-:Y:S05]  /*74f0*/  BSYNC B1 ;  /* 0x0000000000017941 */ /* 0x000fea0003800000 */
.L_x_193:
[----:B------:R-:W-:Y:S05]  /*7500*/  BRA `(.L_x_195) ;  /* 0xfffffff000147947 */ /* 0x000fea000383ffff */
.L_x_176:
[----:B0-----:R0:W1:Y:S02]  /*7510*/  SYNCS.PHASECHK.TRANS64.TRYWAIT P0, [R23+URZ+0x28], R14 ;  /* 0x0000280e170075a7 */ /* 0x001064000800017f */
[----:B-1----:R-:W-:Y:S05]  /*7520*/  @!P0 NANOSLEEP.SYNCS 0x989680 ;  /* 0x009896800000895d */ /* 0x002fea0003900000 */
[----:B------:R-:W1:Y:S02]  /*7530*/  @!P0 SYNCS.PHASECHK.TRANS64 P0, [R23+URZ+0x28], R14 ;  /* 0x0000280e170085a7 */ /* 0x000e64000800007f */
[----:B-1----:R-:W-:Y:S05]  /*7540*/  @!P0 BRA `(.L_x_176) ;  /* 0xfffffffc00f08947 */ /* 0x002fea000383ffff */
[----:B------:R-:W-:Y:S05]  /*7550*/  BRA `(.L_x_196) ;  /* 0xfffffff000547947 */ /* 0x000fea000383ffff */
.L_x_184:
[----:B------:R-:W-:Y:S01]  /*7560*/  BSSY B0, `(.L_x_197) ;  /* 0x0000006000007945 */ /* 0x000fe20003800000 */
[----:B------:R-:W-:-:S07]  /*7570*/  IMAD.MOV.U32 R15, RZ, RZ, -0x1 ;  /* 0xffffffffff0f7424 */ /* 0x000fce00078e00ff */
[----:B------:R-:W-:Y:S05]  /*7580*/  WARPSYNC.COLLECTIVE R15, `(.L_x_198) ;  /* 0x000000000f0c7348 */ /* 0x000fea0003c00000 */
[----:B------:R-:W-:Y:S02]  /*7590*/  ELECT P6, UR62, PT ;  /* 0x00000000003e782f */ /* 0x000fe400038c0000 */
[----:B------:R-:W-:Y:S01]  /*75a0*/  MOV R14, UR62 ;  /* 0x0000003e000e7c02 */ /* 0x000fe20008000f00 */
[----:B------:R-:W-:Y:S10]  /*75b0*/  ENDCOLLECTIVE ;  /* 0x000000000000791b */ /* 0x000ff40003800000 */
.L_x_198:
[----:B------:R-:W-:Y:S05]  /*75c0*/  BSYNC B0 ;  /* 0x0000000000007941 */ /* 0x000fea0003800000 */
.L_x_197:
[----:B------:R-:W-:Y:S05]  /*75d0*/  BRA `(.L_x_199) ;  /* 0xfffffff800ac7947 */ /* 0x000fea000383ffff */
.L_x_188:
[----:B0-----:R0:W1:Y:S02]  /*75e0*/  SYNCS.PHASECHK.TRANS64.TRYWAIT P0, [R7+URZ], R4 ;  /* 0x00000004070075a7 */ /* 0x001064000800017f */
[----:B-1----:R-:W-:Y:S05]  /*75f0*/  @!P0 NANOSLEEP.SYNCS 0x989680 ;  /* 0x009896800000895d */ /* 0x002fea0003900000 */
[----:B------:R-:W1:Y:S02]  /*7600*/  @!P0 SYNCS.PHASECHK.TRANS64 P0, [R7+URZ], R4 ;  /* 0x00000004070085a7 */ /* 0x000e64000800007f */
[----:B-1----:R-:W-:Y:S05]  /*7610*/  @!P0 BRA `(.L_x_188) ;  /* 0xfffffffc00f08947 */ /* 0x002fea000383ffff */
[----:B------:R-:W-:Y:S05]  /*7620*/  BRA `(.L_x_200) ;  /* 0xfffffff800ec7947 */ /* 0x000fea000383ffff */
.L_x_189:
[----:B0-----:R0:W1:Y:S02]  /*7630*/  SYNCS.PHASECHK.TRANS64.TRYWAIT P0, [R8+URZ], R5 ;  /* 0x00000005080075a7 */ /* 0x001064000800017f */
[----:B-1----:R-:W-:Y:S05]  /*7640*/  @!P0 NANOSLEEP.SYNCS 0x989680 ;  /* 0x009896800000895d */ /* 0x002fea0003900000 */
[----:B------:R-:W1:Y:S02]  /*7650*/  @!P0 SYNCS.PHASECHK.TRANS64 P0, [R8+URZ], R5 ;  /* 0x00000005080085a7 */ /* 0x000e64000800007f */
[----:B-1----:R-:W-:Y:S05]  /*7660*/  @!P0 BRA `(.L_x_189) ;  /* 0xfffffffc00f08947 */ /* 0x002fea000383ffff */
[----:B------:R-:W-:Y:S05]  /*7670*/  BRA `(.L_x_201) ;  /* 0xfffffff800fc7947 */ /* 0x000fea000383ffff */
.L_x_190:
[----:B0-----:R0:W1:Y:S02]  /*7680*/  SYNCS.PHASECHK.TRANS64.TRYWAIT P0, [R9+URZ], R4 ;  /* 0x00000004090075a7 */ /* 0x001064000800017f */
[----:B-1----:R-:W-:Y:S05]  /*7690*/  @!P0 NANOSLEEP.SYNCS 0x989680 ;  /* 0x009896800000895d */ /* 0x002fea0003900000 */
[----:B------:R-:W1:Y:S02]  /*76a0*/  @!P0 SYNCS.PHASECHK.TRANS64 P0, [R9+URZ], R4 ;  /* 0x00000004090085a7 */ /* 0x000e64000800007f */
[----:B-1----:R-:W-:Y:S05]  /*76b0*/  @!P0 BRA `(.L_x_190) ;  /* 0xfffffffc00f08947 */ /* 0x002fea000383ffff */
[----:B------:R-:W-:Y:S05]  /*76c0*/  BRA `(.L_x_202) ;  /* 0xfffffffc000c7947 */ /* 0x000fea000383ffff */
.L_x_191:
[----:B0-----:R0:W1:Y:S02]  /*76d0*/  SYNCS.PHASECHK.TRANS64.TRYWAIT P0, [R6+URZ], R5 ;  /* 0x00000005060075a7 */ /* 0x001064000800017f */
[----:B-1----:R-:W-:Y:S05]  /*76e0*/  @!P0 NANOSLEEP.SYNCS 0x989680 ;  /* 0x009896800000895d */ /* 0x002fea0003900000 */
[----:B------:R-:W1:Y:S02]  /*76f0*/  @!P0 SYNCS.PHASECHK.TRANS64 P0, [R6+URZ], R5 ;  /* 0x00000005060085a7 */ /* 0x000e64000800007f */
[----:B-1----:R-:W-:Y:S05]  /*7700*/  @!P0 BRA `(.L_x_191) ;  /* 0xfffffffc00f08947 */ /* 0x002fea000383ffff */
[----:B------:R-:W-:Y:S05]  /*7710*/  BRA `(.L_x_203) ;  /* 0xfffffffc00147947 */ /* 0x000fea000383ffff */
.L_x_204:
[----:B------:R-:W-:-:S00]  /*7720*/  BRA `(.L_x_204) ;  /* 0xfffffffc00fc7947 */ /* 0x000fc0000383ffff */
[----:B------:R-:W-:-:S00]  /*7730*/  NOP ;  /* 0x0000000000007918 */ /* 0x000fc00000000000 */
        /* <DEDUP_REMOVED lines=12> */
.L_x_205:


//--------------------- .nv.global.init           --------------------------
	.section	.nv.global.init,"aw",@progbits
.nv.global.init:
	.type		$str$22,@object
	.size		$str$22,($str$23 - $str$22)
$str$22:
        /*0000*/ 	.byte	0x6b, 0x5f, 0x74, 0x69, 0x6c, 0x65, 0x5f, 0x63, 0x6f, 0x75, 0x6e, 0x74, 0x20, 0x3e, 0x3d, 0x20
        /*0010*/ 	.byte	0x31, 0x00
	.type		$str$23,@object
	.size		$str$23,(__unnamed_1 - $str$23)
$str$23:
        /*0012*/ 	.byte	0x2f, 0x74, 0x6d, 0x70, 0x2f, 0x63, 0x75, 0x74, 0x6c, 0x61, 0x73, 0x73, 0x5f, 0x73, 0x77, 0x65
        /*0022*/ 	.byte	0x65, 0x70, 0x5f, 0x73, 0x72, 0x63, 0x2f, 0x69, 0x6e, 0x63, 0x6c, 0x75, 0x64, 0x65, 0x2f, 0x63
        /*0032*/ 	.byte	0x75, 0x74, 0x6c, 0x61, 0x73, 0x73, 0x2f, 0x67, 0x65, 0x6d, 0x6d, 0x2f, 0x63, 0x6f, 0x6c, 0x6c
        /*0042*/ 	.byte	0x65, 0x63, 0x74, 0x69, 0x76, 0x65, 0x2f, 0x73, 0x6d, 0x39, 0x30, 0x5f, 0x6d, 0x6d, 0x61, 0x5f
        /*0052*/ 	.byte	0x74, 0x6d, 0x61, 0x5f, 0x67, 0x6d, 0x6d, 0x61, 0x5f, 0x73, 0x73, 0x5f, 0x77, 0x61, 0x72, 0x70
        /*0062*/ 	.byte	0x73, 0x70, 0x65, 0x63, 0x69, 0x61, 0x6c, 0x69, 0x7a, 0x65, 0x64, 0x2e, 0x68, 0x70, 0x70, 0x00
	.type		__unnamed_1,@object
	.size		__unnamed_1,(.L_0 - __unnamed_1)
__unnamed_1:
        /*0072*/ 	.byte	0x76, 0x6f, 0x69, 0x64, 0x20, 0x63, 0x75, 0x74, 0x6c, 0x61, 0x73, 0x73, 0x3a, 0x3a, 0x67, 0x65
        /* <DEDUP_REMOVED lines=172> */
        /*0b42*/ 	.byte	0x3a, 0x3a, 0x69, 0x64, 0x65, 0x6e, 0x74, 0x69, 0x74, 0x79, 0x5d, 0x00
.L_0:


//--------------------- .nv.shared._ZN7cutlass13device_kernelINS_4gemm6kernel13GemmUniversalIN4cute5tupleIJiiiiEEENS1_10collective13CollectiveMmaINS1_34MainloopSm90TmaGmmaWarpSpecializedILi5ENS5_IJNS4_1CILi1EEENSA_ILi2EEESB_EEENS1_35KernelTmaWarpSpecializedCooperativeEEENS5_IJNSA_ILi256EEENSA_ILi64EEENSA_ILi128EEEEEEaNS5_IJlSB_lEEEaSK_NS4_8TiledMMAINS4_8MMA_AtomIJNS4_4SM904GMMA26MMA_64x64x32_S32S8S8_SS_TNEEEENS4_6LayoutINS5_IJSC_SB_SB_EEENS5_IJSB_NSA_ILi0EEEST_EEEEENS5_IJNS4_10UnderscoreESW_SW_EEEEENS4_23SM90_TMA_LOAD_MULTICASTENS4_14ComposedLayoutINS4_7SwizzleILi3ELi4ELi3EEENS4_18smem_ptr_flag_bitsILi8EEENSR_INS5_IJNSA_ILi8EEESI_EEENS5_IJSI_SB_EEEEEEEvNS4_8identityENS4_13SM90_TMA_LOADES19_vS1A_EENS_8epilogue10collective6detail29Sm90TmaWarpSpecializedAdapterINS1E_15DefaultEpilogueIaSK_SK_NS1D_6thread17LinearCombinationIaLi1EiiLNS1I_9ScaleType4KindE0ELNS_15FloatRoundStyleE2EaEENS1_15EpilogueDefaultEEEEEvvEEEEvNT_6ParamsE --------------------------
	.section	.nv.shared._ZN7cutlass13device_kernelINS_4gemm6kernel13GemmUniversalIN4cute5tupleIJiiiiEEENS1_10collective13CollectiveMmaINS1_34MainloopSm90TmaGmmaWarpSpecializedILi5ENS5_IJNS4_1CILi1EEENSA_ILi2EEESB_EEENS1_35KernelTmaWarpSpecializedCooperativeEEENS5_IJNSA_ILi256EEENSA_ILi64EEENSA_ILi128EEEEEEaNS5_IJlSB_lEEEaSK_NS4_8TiledMMAINS4_8MMA_AtomIJNS4_4SM904GMMA26MMA_64x64x32_S32S8S8_SS_TNEEEENS4_6LayoutINS5_IJSC_SB_SB_EEENS5_IJSB_NSA_ILi0EEEST_EEEEENS5_IJNS4_10UnderscoreESW_SW_EEEEENS4_23SM90_TMA_LOAD_MULTICASTENS4_14ComposedLayoutINS4_7SwizzleILi3ELi4ELi3EEENS4_18smem_ptr_flag_bitsILi8EEENSR_INS5_IJNSA_ILi8EEESI_EEENS5_IJSI_SB_EEEEEEEvNS4_8identityENS4_13SM90_TMA_LOADES19_vS1A_EENS_8epilogue10collective6detail29Sm90TmaWarpSpecializedAdapterINS1E_15DefaultEpilogueIaSK_SK_NS1D_6thread17LinearCombinationIaLi1EiiLNS1I_9ScaleType4KindE0ELNS_15FloatRoundStyleE2EaEENS1_15EpilogueDefaultEEEEEvvEEEEvNT_6ParamsE,"aw",@nobits
	.sectionflags	@""
	.align	16
	.zero		1024


//--------------------- .nv.shared.reserved.0     --------------------------
	.section	.nv.shared.reserved.0,"aw",@nobits
	.weak		__nv_reservedSMEM_offset_0_alias
	.size		__nv_reservedSMEM_offset_0_alias, 0, 0
	.other		__nv_reservedSMEM_offset_0_alias,@"STO_CUDA_RESERVED_SHARED STV_DEFAULT"
__nv_reservedSMEM_offset_0_alias:
	.zero		0


//--------------------- .nv.global                --------------------------
	.section	.nv.global,"aw",@nobits
.nv.global:
	.type		_ZN40_INTERNAL_10833615_4_k_cu_966f0ab0_227884cute1_E,@object
	.size		_ZN40_INTERNAL_10833615_4_k_cu_966f0ab0_227884cute1_E,(_ZN40_INTERNAL_10833615_4_k_cu_966f0ab0_227884cuda3std3__45__cpo6cbeginE - _ZN40_INTERNAL_10833615_4_k_cu_966f0ab0_227884cute1_E)
_ZN40_INTERNAL_10833615_4_k_cu_966f0ab0_227884cute1_E:
	.zero		1
	.type		_ZN40_INTERNAL_10833615_4_k_cu_966f0ab0_227884cuda3std3__45__cpo6cbeginE,@object
	.size		_ZN40_INTERNAL_10833615_4_k_cu_966f0ab0_227884cuda3std3__45__cpo6cbeginE,(_ZN40_INTERNAL_10833615_4_k_cu_966f0ab0_227884cuda3std3__48in_placeE - _ZN40_INTERNAL_10833615_4_k_cu_966f0ab0_227884cuda3std3__45__cpo6cbeginE)
_ZN40_INTERNAL_10833615_4_k_cu_966f0ab0_227884cuda3std3__45__cpo6cbeginE:
	.zero		1
	.type		_ZN40_INTERNAL_10833615_4_k_cu_966f0ab0_227884cuda3std3__48in_placeE,@object
	.size		_ZN40_INTERNAL_10833615_4_k_cu_966f0ab0_227884cuda3std3__48in_placeE,(_ZN40_INTERNAL_10833615_4_k_cu_966f0ab0_227884cuda3std6ranges3__45__cpo9iter_moveE - _ZN40_INTERNAL_10833615_4_k_cu_966f0ab0_227884cuda3std3__48in_placeE)
_ZN40_INTERNAL_10833615_4_k_cu_966f0ab0_227884cuda3std3__48in_placeE:
	.zero		1
	.type		_ZN40_INTERNAL_10833615_4_k_cu_966f0ab0_227884cuda3std6ranges3__45__cpo9iter_moveE,@object
	.size		_ZN40_INTERNAL_10833615_4_k_cu_966f0ab0_227884cuda3std6ranges3__45__cpo9iter_moveE,(_ZN40_INTERNAL_10833615_4_k_cu_966f0ab0_227884cuda3std3__45__cpo5beginE - _ZN40_INTERNAL_10833615_4_k_cu_966f0ab0_227884cuda3std6ranges3__45__cpo9iter_moveE)
_ZN40_INTERNAL_10833615_4_k_cu_966f0ab0_227884cuda3std6ranges3__45__cpo9iter_moveE:
	.zero		1
	.type		_ZN40_INTERNAL_10833615_4_k_cu_966f0ab0_227884cuda3std3__45__cpo5beginE,@object
	.size		_ZN40_INTERNAL_10833615_4_k_cu_966f0ab0_227884cuda3std3__45__cpo5beginE,(_ZN40_INTERNAL_10833615_4_k_cu_966f0ab0_227884cuda3std3__442_GLOBAL__N__10833615_4_k_cu_966f0ab0_227886ignoreE - _ZN40_INTERNAL_10833615_4_k_cu_966f0ab0_227884cuda3std3__45__cpo5beginE)
_ZN40_INTERNAL_10833615_4_k_cu_966f0ab0_227884cuda3std3__45__cpo5beginE:
	.zero		1
	.type		_ZN40_INTERNAL_10833615_4_k_cu_966f0ab0_227884cuda3std3__442_GLOBAL__N__10833615_4_k_cu_966f0ab0_227886ignoreE,@object
	.size		_ZN40_INTERNAL_10833615_4_k_cu_966f0ab0_227884cuda3std3__442_GLOBAL__N__10833615_4_k_cu_966f0ab0_227886ignoreE,(_ZN40_INTERNAL_10833615_4_k_cu_966f0ab0_227884cute7productE - _ZN40_INTERNAL_10833615_4_k_cu_966f0ab0_227884cuda3std3__442_GLOBAL__N__10833615_4_k_cu_966f0ab0_227886ignoreE)
_ZN40_INTERNAL_10833615_4_k_cu_966f0ab0_227884cuda3std3__442_GLOBAL__N__10833615_4_k_cu_966f0ab0_227886ignoreE:
	.zero		1
	.type		_ZN40_INTERNAL_10833615_4_k_cu_966f0ab0_227884cute7productE,@object
	.size		_ZN40_INTERNAL_10833615_4_k_cu_966f0ab0_227884cute7productE,(_ZN40_INTERNAL_10833615_4_k_cu_966f0ab0_227884cuda3std3__45__cpo3endE - _ZN40_INTERNAL_10833615_4_k_cu_966f0ab0_227884cute7productE)
_ZN40_INTERNAL_10833615_4_k_cu_966f0ab0_227884cute7productE:
	.zero		1
	.type		_ZN40_INTERNAL_10833615_4_k_cu_966f0ab0_227884cuda3std3__45__cpo3endE,@object
	.size		_ZN40_INTERNAL_10833615_4_k_cu_966f0ab0_227884cuda3std3__45__cpo3endE,(_ZN40_INTERNAL_10833615_4_k_cu_966f0ab0_227884cuda3std3__419piecewise_constructE - _ZN40_INTERNAL_10833615_4_k_cu_966f0ab0_227884cuda3std3__45__cpo3endE)
_ZN40_INTERNAL_10833615_4_k_cu_966f0ab0_227884cuda3std3__45__cpo3endE:
	.zero		1
	.type		_ZN40_INTERNAL_10833615_4_k_cu_966f0ab0_227884cuda3std3__419piecewise_constructE,@object
	.size		_ZN40_INTERNAL_10833615_4_k_cu_966f0ab0_227884cuda3std3__419piecewise_constructE,(_ZN40_INTERNAL_10833615_4_k_cu_966f0ab0_227884cuda3std3__45__cpo4cendE - _ZN40_INTERNAL_10833615_4_k_cu_966f0ab0_227884cuda3std3__419piecewise_constructE)
_ZN40_INTERNAL_10833615_4_k_cu_966f0ab0_227884cuda3std3__419piecewise_constructE:
	.zero		1
	.type		_ZN40_INTERNAL_10833615_4_k_cu_966f0ab0_227884cuda3std3__45__cpo4cendE,@object
	.size		_ZN40_INTERNAL_10833615_4_k_cu_966f0ab0_227884cuda3std3__45__cpo4cendE,(_ZN40_INTERNAL_10833615_4_k_cu_966f0ab0_227884cuda3std6ranges3__45__cpo4swapE - _ZN40_INTERNAL_10833615_4_k_cu_966f0ab0_227884cuda3std3__45__cpo4cendE)
_ZN40_INTERNAL_10833615_4_k_cu_966f0ab0_227884cuda3std3__45__cpo4cendE:
	.zero		1
	.type		_ZN40_INTERNAL_10833615_4_k_cu_966f0ab0_227884cuda3std6ranges3__45__cpo4swapE,@object
	.size		_ZN40_INTERNAL_10833615_4_k_cu_966f0ab0_227884cuda3std6ranges3__45__cpo4swapE,(.L_8 - _ZN40_INTERNAL_10833615_4_k_cu_966f0ab0_227884cuda3std6ranges3__45__cpo4swapE)
_ZN40_INTERNAL_10833615_4_k_cu_966f0ab0_227884cuda3std6ranges3__45__cpo4swapE:
	.zero		1
.L_8:


//--------------------- .nv.constant0._ZN7cutlass13device_kernelINS_4gemm6kernel13GemmUniversalIN4cute5tupleIJiiiiEEENS1_10collective13CollectiveMmaINS1_34MainloopSm90TmaGmmaWarpSpecializedILi5ENS5_IJNS4_1CILi1EEENSA_ILi2EEESB_EEENS1_35KernelTmaWarpSpecializedCooperativeEEENS5_IJNSA_ILi256EEENSA_ILi64EEENSA_ILi128EEEEEEaNS5_IJlSB_lEEEaSK_NS4_8TiledMMAINS4_8MMA_AtomIJNS4_4SM904GMMA26MMA_64x64x32_S32S8S8_SS_TNEEEENS4_6LayoutINS5_IJSC_SB_SB_EEENS5_IJSB_NSA_ILi0EEEST_EEEEENS5_IJNS4_10UnderscoreESW_SW_EEEEENS4_23SM90_TMA_LOAD_MULTICASTENS4_14ComposedLayoutINS4_7SwizzleILi3ELi4ELi3EEENS4_18smem_ptr_flag_bitsILi8EEENSR_INS5_IJNSA_ILi8EEESI_EEENS5_IJSI_SB_EEEEEEEvNS4_8identityENS4_13SM90_TMA_LOADES19_vS1A_EENS_8epilogue10collective6detail29Sm90TmaWarpSpecializedAdapterINS1E_15DefaultEpilogueIaSK_SK_NS1D_6thread17LinearCombinationIaLi1EiiLNS1I_9ScaleType4KindE0ELNS_15FloatRoundStyleE2EaEENS1_15EpilogueDefaultEEEEEvvEEEEvNT_6ParamsE --------------------------
	.section	.nv.constant0._ZN7cutlass13device_kernelINS_4gemm6kernel13GemmUniversalIN4cute5tupleIJiiiiEEENS1_10collective13CollectiveMmaINS1_34MainloopSm90TmaGmmaWarpSpecializedILi5ENS5_IJNS4_1CILi1EEENSA_ILi2EEESB_EEENS1_35KernelTmaWarpSpecializedCooperativeEEENS5_IJNSA_ILi256EEENSA_ILi64EEENSA_ILi128EEEEEEaNS5_IJlSB_lEEEaSK_NS4_8TiledMMAINS4_8MMA_AtomIJNS4_4SM904GMMA26MMA_64x64x32_S32S8S8_SS_TNEEEENS4_6LayoutINS5_IJSC_SB_SB_EEENS5_IJSB_NSA_ILi0EEEST_EEEEENS5_IJNS4_10UnderscoreESW_SW_EEEEENS4_23SM90_TMA_LOAD_MULTICASTENS4_14ComposedLayoutINS4_7SwizzleILi3ELi4ELi3EEENS4_18smem_ptr_flag_bitsILi8EEENSR_INS5_IJNSA_ILi8EEESI_EEENS5_IJSI_SB_EEEEEEEvNS4_8identityENS4_13SM90_TMA_LOADES19_vS1A_EENS_8epilogue10collective6detail29Sm90TmaWarpSpecializedAdapterINS1E_15DefaultEpilogueIaSK_SK_NS1D_6thread17LinearCombinationIaLi1EiiLNS1I_9ScaleType4KindE0ELNS_15FloatRoundStyleE2EaEENS1_15EpilogueDefaultEEEEEvvEEEEvNT_6ParamsE,"a",@progbits
	.sectionflags	@""
	.align	4
.nv.constant0._ZN7cutlass13device_kernelINS_4gemm6kernel13GemmUniversalIN4cute5tupleIJiiiiEEENS1_10collective13CollectiveMmaINS1_34MainloopSm90TmaGmmaWarpSpecializedILi5ENS5_IJNS4_1CILi1EEENSA_ILi2EEESB_EEENS1_35KernelTmaWarpSpecializedCooperativeEEENS5_IJNSA_ILi256EEENSA_ILi64EEENSA_ILi128EEEEEEaNS5_IJlSB_lEEEaSK_NS4_8TiledMMAINS4_8MMA_AtomIJNS4_4SM904GMMA26MMA_64x64x32_S32S8S8_SS_TNEEEENS4_6LayoutINS5_IJSC_SB_SB_EEENS5_IJSB_NSA_ILi0EEEST_EEEEENS5_IJNS4_10UnderscoreESW_SW_EEEEENS4_23SM90_TMA_LOAD_MULTICASTENS4_14ComposedLayoutINS4_7SwizzleILi3ELi4ELi3EEENS4_18smem_ptr_flag_bitsILi8EEENSR_INS5_IJNSA_ILi8EEESI_EEENS5_IJSI_SB_EEEEEEEvNS4_8identityENS4_13SM90_TMA_LOADES19_vS1A_EENS_8epilogue10collective6detail29Sm90TmaWarpSpecializedAdapterINS1E_15DefaultEpilogueIaSK_SK_NS1D_6thread17LinearCombinationIaLi1EiiLNS1I_9ScaleType4KindE0ELNS_15FloatRoundStyleE2EaEENS1_15EpilogueDefaultEEEEEvvEEEEvNT_6ParamsE:
	.zero		1664


//--------------------- SYMBOLS --------------------------

	.type		.nv.reservedSmem.offset0,@object
	.size		.nv.reservedSmem.offset0,0x4
	.type		__assertfail,@function
